	.headerflags	@"EF_CUDA_TEXMODE_UNIFIED EF_CUDA_64BIT_ADDRESS EF_CUDA_SM75 EF_CUDA_VIRTUAL_SM(EF_CUDA_SM75)"
	.elftype	@"ET_EXEC"


//--------------------- .nv.info                  --------------------------
	.section	.nv.info,"",@"SHT_CUDA_INFO"
	.align	4


	//----- nvinfo : EIATTR_REGCOUNT
	.align		4
        /*0000*/ 	.byte	0x04, 0x2f
        /*0002*/ 	.short	(.L_14 - .L_13)
	.align		4
.L_13:
        /*0004*/ 	.word	index@(subComputation)
        /*0008*/ 	.word	0x00000060


	//----- nvinfo : EIATTR_MAX_STACK_SIZE
	.align		4
.L_14:
        /*000c*/ 	.byte	0x04, 0x23
        /*000e*/ 	.short	(.L_16 - .L_15)
	.align		4
.L_15:
        /*0010*/ 	.word	index@($subComputation$__cuda_sm3x_div_rn_noftz_f32_slowpath)
        /*0014*/ 	.word	0x00000000


	//----- nvinfo : EIATTR_MIN_STACK_SIZE
	.align		4
.L_16:
        /*0018*/ 	.byte	0x04, 0x12
        /*001a*/ 	.short	(.L_18 - .L_17)
	.align		4
.L_17:
        /*001c*/ 	.word	index@($subComputation$__cuda_sm3x_div_rn_noftz_f32_slowpath)
        /*0020*/ 	.word	0x00000000


	//----- nvinfo : EIATTR_FRAME_SIZE
	.align		4
.L_18:
        /*0024*/ 	.byte	0x04, 0x11
        /*0026*/ 	.short	(.L_20 - .L_19)
	.align		4
.L_19:
        /*0028*/ 	.word	index@($subComputation$__cuda_sm3x_div_rn_noftz_f32_slowpath)
        /*002c*/ 	.word	0x00000000


	//----- nvinfo : EIATTR_MAX_STACK_SIZE
	.align		4
.L_20:
        /*0030*/ 	.byte	0x04, 0x23
        /*0032*/ 	.short	(.L_22 - .L_21)
	.align		4
.L_21:
        /*0034*/ 	.word	index@($subComputation$__cuda_sm3x_div_rn_noftz_f32)
        /*0038*/ 	.word	0x00000000


	//----- nvinfo : EIATTR_MIN_STACK_SIZE
	.align		4
.L_22:
        /*003c*/ 	.byte	0x04, 0x12
        /*003e*/ 	.short	(.L_24 - .L_23)
	.align		4
.L_23:
        /*0040*/ 	.word	index@($subComputation$__cuda_sm3x_div_rn_noftz_f32)
        /*0044*/ 	.word	0x00000000


	//----- nvinfo : EIATTR_FRAME_SIZE
	.align		4
.L_24:
        /*0048*/ 	.byte	0x04, 0x11
        /*004a*/ 	.short	(.L_26 - .L_25)
	.align		4
.L_25:
        /*004c*/ 	.word	index@($subComputation$__cuda_sm3x_div_rn_noftz_f32)
        /*0050*/ 	.word	0x00000000


	//----- nvinfo : EIATTR_MAX_STACK_SIZE
	.align		4
.L_26:
        /*0054*/ 	.byte	0x04, 0x23
        /*0056*/ 	.short	(.L_28 - .L_27)
	.align		4
.L_27:
        /*0058*/ 	.word	index@($subComputation$__cuda_sm20_rcp_rn_f32_slowpath)
        /*005c*/ 	.word	0x00000000


	//----- nvinfo : EIATTR_MIN_STACK_SIZE
	.align		4
.L_28:
        /*0060*/ 	.byte	0x04, 0x12
        /*0062*/ 	.short	(.L_30 - .L_29)
	.align		4
.L_29:
        /*0064*/ 	.word	index@($subComputation$__cuda_sm20_rcp_rn_f32_slowpath)
        /*0068*/ 	.word	0x00000000


	//----- nvinfo : EIATTR_FRAME_SIZE
	.align		4
.L_30:
        /*006c*/ 	.byte	0x04, 0x11
        /*006e*/ 	.short	(.L_32 - .L_31)
	.align		4
.L_31:
        /*0070*/ 	.word	index@($subComputation$__cuda_sm20_rcp_rn_f32_slowpath)
        /*0074*/ 	.word	0x00000000


	//----- nvinfo : EIATTR_MAX_STACK_SIZE
	.align		4
.L_32:
        /*0078*/ 	.byte	0x04, 0x23
        /*007a*/ 	.short	(.L_34 - .L_33)
	.align		4
.L_33:
        /*007c*/ 	.word	index@(subComputation)
        /*0080*/ 	.word	0x00000000


	//----- nvinfo : EIATTR_MIN_STACK_SIZE
	.align		4
.L_34:
        /*0084*/ 	.byte	0x04, 0x12
        /*0086*/ 	.short	(.L_36 - .L_35)
	.align		4
.L_35:
        /*0088*/ 	.word	index@(subComputation)
        /*008c*/ 	.word	0x00000030


	//----- nvinfo : EIATTR_FRAME_SIZE
	.align		4
.L_36:
        /*0090*/ 	.byte	0x04, 0x11
        /*0092*/ 	.short	(.L_38 - .L_37)
	.align		4
.L_37:
        /*0094*/ 	.word	index@(subComputation)
        /*0098*/ 	.word	0x00000030
.L_38:


//--------------------- .nv.info.subComputation   --------------------------
	.section	.nv.info.subComputation,"",@"SHT_CUDA_INFO"
	.align	4


	//----- nvinfo : EIATTR_SW_WAR
	.align		4
        /*0000*/ 	.byte	0x04, 0x36
        /*0002*/ 	.short	(.L_40 - .L_39)
.L_39:
        /*0004*/ 	.word	0x00000001


	//----- nvinfo : EIATTR_CUDA_API_VERSION
	.align		4
.L_40:
        /*0008*/ 	.byte	0x04, 0x37
        /*000a*/ 	.short	(.L_42 - .L_41)
.L_41:
        /*000c*/ 	.word	0x0000006f


	//----- nvinfo : EIATTR_PARAM_CBANK
	.align		4
.L_42:
        /*0010*/ 	.byte	0x04, 0x0a
        /*0012*/ 	.short	(.L_44 - .L_43)
	.align		4
.L_43:
        /*0014*/ 	.word	index@(.nv.constant0.subComputation)
        /*0018*/ 	.short	0x0160
        /*001a*/ 	.short	0x006c


	//----- nvinfo : EIATTR_CBANK_PARAM_SIZE
	.align		4
.L_44:
        /*001c*/ 	.byte	0x03, 0x19
        /*001e*/ 	.short	0x006c


	//----- nvinfo : EIATTR_KPARAM_INFO
	.align		4
        /*0020*/ 	.byte	0x04, 0x17
        /*0022*/ 	.short	(.L_46 - .L_45)
.L_45:
        /*0024*/ 	.word	0x00000000
        /*0028*/ 	.short	0x000f
        /*002a*/ 	.short	0x0068
        /*002c*/ 	.byte	0x00, 0xf0, 0x11, 0x00


	//----- nvinfo : EIATTR_KPARAM_INFO
	.align		4
.L_46:
        /*0030*/ 	.byte	0x04, 0x17
        /*0032*/ 	.short	(.L_48 - .L_47)
.L_47:
        /*0034*/ 	.word	0x00000000
        /*0038*/ 	.short	0x000e
        /*003a*/ 	.short	0x0064
        /*003c*/ 	.byte	0x00, 0xf0, 0x11, 0x00


	//----- nvinfo : EIATTR_KPARAM_INFO
	.align		4
.L_48:
        /*0040*/ 	.byte	0x04, 0x17
        /*0042*/ 	.short	(.L_50 - .L_49)
.L_49:
        /*0044*/ 	.word	0x00000000
        /*0048*/ 	.short	0x000d
        /*004a*/ 	.short	0x0060
        /*004c*/ 	.byte	0x00, 0xf0, 0x11, 0x00


	//----- nvinfo : EIATTR_KPARAM_INFO
	.align		4
.L_50:
        /*0050*/ 	.byte	0x04, 0x17
        /*0052*/ 	.short	(.L_52 - .L_51)
.L_51:
        /*0054*/ 	.word	0x00000000
        /*0058*/ 	.short	0x000c
        /*005a*/ 	.short	0x005c
        /*005c*/ 	.byte	0x00, 0xf0, 0x11, 0x00


	//----- nvinfo : EIATTR_KPARAM_INFO
	.align		4
.L_52:
        /*0060*/ 	.byte	0x04, 0x17
        /*0062*/ 	.short	(.L_54 - .L_53)
.L_53:
        /*0064*/ 	.word	0x00000000
        /*0068*/ 	.short	0x000b
        /*006a*/ 	.short	0x0058
        /*006c*/ 	.byte	0x00, 0xf0, 0x11, 0x00


	//----- nvinfo : EIATTR_KPARAM_INFO
	.align		4
.L_54:
        /*0070*/ 	.byte	0x04, 0x17
        /*0072*/ 	.short	(.L_56 - .L_55)
.L_55:
        /*0074*/ 	.word	0x00000000
        /*0078*/ 	.short	0x000a
        /*007a*/ 	.short	0x0050
        /*007c*/ 	.byte	0x00, 0xf0, 0x21, 0x00


	//----- nvinfo : EIATTR_KPARAM_INFO
	.align		4
.L_56:
        /*0080*/ 	.byte	0x04, 0x17
        /*0082*/ 	.short	(.L_58 - .L_57)
.L_57:
        /*0084*/ 	.word	0x00000000
        /*0088*/ 	.short	0x0009
        /*008a*/ 	.short	0x0048
        /*008c*/ 	.byte	0x00, 0xf0, 0x21, 0x00


	//----- nvinfo : EIATTR_KPARAM_INFO
	.align		4
.L_58:
        /*0090*/ 	.byte	0x04, 0x17
        /*0092*/ 	.short	(.L_60 - .L_59)
.L_59:
        /*0094*/ 	.word	0x00000000
        /*0098*/ 	.short	0x0008
        /*009a*/ 	.short	0x0040
        /*009c*/ 	.byte	0x00, 0xf0, 0x21, 0x00


	//----- nvinfo : EIATTR_KPARAM_INFO
	.align		4
.L_60:
        /*00a0*/ 	.byte	0x04, 0x17
        /*00a2*/ 	.short	(.L_62 - .L_61)
.L_61:
        /*00a4*/ 	.word	0x00000000
        /*00a8*/ 	.short	0x0007
        /*00aa*/ 	.short	0x0038
        /*00ac*/ 	.byte	0x00, 0xf0, 0x21, 0x00


	//----- nvinfo : EIATTR_KPARAM_INFO
	.align		4
.L_62:
        /*00b0*/ 	.byte	0x04, 0x17
        /*00b2*/ 	.short	(.L_64 - .L_63)
.L_63:
        /*00b4*/ 	.word	0x00000000
        /*00b8*/ 	.short	0x0006
        /*00ba*/ 	.short	0x0030
        /*00bc*/ 	.byte	0x00, 0xf0, 0x21, 0x00


	//----- nvinfo : EIATTR_KPARAM_INFO
	.align		4
.L_64:
        /*00c0*/ 	.byte	0x04, 0x17
        /*00c2*/ 	.short	(.L_66 - .L_65)
.L_65:
        /*00c4*/ 	.word	0x00000000
        /*00c8*/ 	.short	0x0005
        /*00ca*/ 	.short	0x0028
        /*00cc*/ 	.byte	0x00, 0xf0, 0x21, 0x00


	//----- nvinfo : EIATTR_KPARAM_INFO
	.align		4
.L_66:
        /*00d0*/ 	.byte	0x04, 0x17
        /*00d2*/ 	.short	(.L_68 - .L_67)
.L_67:
        /*00d4*/ 	.word	0x00000000
        /*00d8*/ 	.short	0x0004
        /*00da*/ 	.short	0x0020
        /*00dc*/ 	.byte	0x00, 0xf0, 0x21, 0x00


	//----- nvinfo : EIATTR_KPARAM_INFO
	.align		4
.L_68:
        /*00e0*/ 	.byte	0x04, 0x17
        /*00e2*/ 	.short	(.L_70 - .L_69)
.L_69:
        /*00e4*/ 	.word	0x00000000
        /*00e8*/ 	.short	0x0003
        /*00ea*/ 	.short	0x0018
        /*00ec*/ 	.byte	0x00, 0xf0, 0x21, 0x00


	//----- nvinfo : EIATTR_KPARAM_INFO
	.align		4
.L_70:
        /*00f0*/ 	.byte	0x04, 0x17
        /*00f2*/ 	.short	(.L_72 - .L_71)
.L_71:
        /*00f4*/ 	.word	0x00000000
        /*00f8*/ 	.short	0x0002
        /*00fa*/ 	.short	0x0010
        /*00fc*/ 	.byte	0x00, 0xf0, 0x21, 0x00


	//----- nvinfo : EIATTR_KPARAM_INFO
	.align		4
.L_72:
        /*0100*/ 	.byte	0x04, 0x17
        /*0102*/ 	.short	(.L_74 - .L_73)
.L_73:
        /*0104*/ 	.word	0x00000000
        /*0108*/ 	.short	0x0001
        /*010a*/ 	.short	0x0008
        /*010c*/ 	.byte	0x00, 0xf0, 0x21, 0x00


	//----- nvinfo : EIATTR_KPARAM_INFO
	.align		4
.L_74:
        /*0110*/ 	.byte	0x04, 0x17
        /*0112*/ 	.short	(.L_76 - .L_75)
.L_75:
        /*0114*/ 	.word	0x00000000
        /*0118*/ 	.short	0x0000
        /*011a*/ 	.short	0x0000
        /*011c*/ 	.byte	0x00, 0xf0, 0x21, 0x00


	//----- nvinfo : EIATTR_MAXREG_COUNT
	.align		4
.L_76:
        /*0120*/ 	.byte	0x03, 0x1b
        /*0122*/ 	.short	0x00ff


	//----- nvinfo : EIATTR_EXTERNS
	.align		4
        /*0124*/ 	.byte	0x04, 0x0f
        /*0126*/ 	.short	(.L_78 - .L_77)


	//   ....[0]....
	.align		4
.L_77:
        /*0128*/ 	.word	index@(vprintf)


	//----- nvinfo : EIATTR_EXIT_INSTR_OFFSETS
	.align		4
.L_78:
        /*012c*/ 	.byte	0x04, 0x1c
        /*012e*/ 	.short	(.L_80 - .L_79)


	//   ....[0]....
.L_79:
        /*0130*/ 	.word	0x000025a0


	//----- nvinfo : EIATTR_CRS_STACK_SIZE
	.align		4
.L_80:
        /*0134*/ 	.byte	0x04, 0x1e
        /*0136*/ 	.short	(.L_82 - .L_81)
.L_81:
        /*0138*/ 	.word	0x00000000
.L_82:


//--------------------- .nv.rel.action            --------------------------
	.section	.nv.rel.action,"",@"SHT_CUDA_RELOCINFO"
	.align	8
	.sectionentsize	8
        /*0000*/ 	.byte	0x4b, 0x00, 0x00, 0x00, 0x00, 0x00, 0x00, 0x00, 0x00, 0x02, 0x02, 0x08, 0x10, 0x0a, 0x2f, 0x22
        /* <DEDUP_REMOVED lines=12> */


//--------------------- .nv.constant0.subComputation --------------------------
	.section	.nv.constant0.subComputation,"a",@progbits
	.align	4
.nv.constant0.subComputation:
	.zero		460


//--------------------- .text.subComputation      --------------------------
	.section	.text.subComputation,"ax",@progbits
	.sectionflags	@"SHF_BARRIERS=1"
	.sectioninfo	@"SHI_REGISTERS=96"
	.align	128
        .global         subComputation
        .type           subComputation,@function
        .size           subComputation,(.L_x_77 - subComputation)
        .other          subComputation,@"STO_CUDA_ENTRY STV_DEFAULT"
subComputation:
.text.subComputation:
[----:B------:R-:W-:-:S08]  /*0000*/  IMAD.MOV.U32 R1, RZ, RZ, c[0x0][0x28] ;  /* 0x00000a00ff017624 */ /* 0x000fd000078e00ff */
[----:B------:R-:W0:Y:S01]  /*0010*/  S2R R26, SR_CTAID.X ;  /* 0x00000000001a7919 */ /* 0x000e220000002500 */
[----:B------:R-:W-:Y:S01]  /*0020*/  IADD3 R1, R1, -0x30, RZ ;  /* 0xffffffd001017810 */ /* 0x000fe20007ffe0ff */
[----:B------:R-:W-:Y:S01]  /*0030*/  BMOV.32.CLEAR RZ, B6 ;  /* 0x0000000006ff7355 */ /* 0x000fe20000100000 */
[----:B------:R-:W-:Y:S01]  /*0040*/  BSSY B6, `(.L_x_26) ;  /* 0x00000fe000067945 */ /* 0x000fe20003800000 */
[----:B------:R-:W1:Y:S01]  /*0050*/  S2R R25, SR_TID.X ;  /* 0x0000000000197919 */ /* 0x000e620000002100 */
[----:B------:R-:W-:-:S05]  /*0060*/  IADD3 R28, P0, R1, c[0x0][0x20], RZ ;  /* 0x00000800011c7a10 */ /* 0x000fca0007f1e0ff */
[----:B------:R-:W-:Y:S02]  /*0070*/  IMAD.X R2, RZ, RZ, c[0x0][0x24], P0 ;  /* 0x00000900ff027624 */ /* 0x000fe400000e06ff */
[----:B0-----:R-:W-:-:S04]  /*0080*/  IMAD R52, R26, c[0x0][0x0], RZ ;  /* 0x000000001a347a24 */ /* 0x001fc800078e02ff */
[----:B-1----:R-:W-:-:S05]  /*0090*/  IMAD.IADD R24, R52, 0x1, R25 ;  /* 0x0000000134187824 */ /* 0x002fca00078e0219 */
[----:B------:R-:W-:-:S04]  /*00a0*/  ISETP.NE.AND P1, PT, R24, RZ, PT ;  /* 0x000000ff1800720c */ /* 0x000fc80003f25270 */
[----:B------:R-:W-:-:S08]  /*00b0*/  P2R R29, PR, RZ, 0x2 ;  /* 0x00000002ff1d7803 */ /* 0x000fd00000000000 */
[----:B------:R-:W-:Y:S05]  /*00c0*/  @P1 BRA `(.L_x_16) ;  /* 0x00000f5000001947 */ /* 0x000fea0003800000 */
[----:B------:R-:W-:-:S05]  /*00d0*/  IMAD.MOV.U32 R0, RZ, RZ, c[0x0][0x1b8] ;  /* 0x00006e00ff007624 */ /* 0x000fca00078e00ff */
[----:B------:R-:W-:-:S12]  /*00e0*/  ISETP.GE.AND P0, PT, R0, 0x1, PT ;  /* 0x000000010000780c */ /* 0x000fd80003f06270 */
[----:B------:R-:W-:Y:S05]  /*00f0*/  @!P0 BRA `(.L_x_27) ;  /* 0x00000ea000008947 */ /* 0x000fea0003800000 */
[----:B------:R-:W-:Y:S02]  /*0100*/  IMAD.MOV.U32 R19, RZ, RZ, c[0x0][0x1bc] ;  /* 0x00006f00ff137624 */ /* 0x000fe400078e00ff */
[----:B------:R-:W-:-:S03]  /*0110*/  IMAD.MOV.U32 R30, RZ, RZ, RZ ;  /* 0x000000ffff1e7224 */ /* 0x000fc600078e00ff */
[----:B------:R-:W-:-:S08]  /*0120*/  LOP3.LUT R19, R19, 0x3, RZ, 0xc0, !PT ;  /* 0x0000000313137812 */ /* 0x000fd000078ec0ff */
.L_x_33:
[----:B------:R0:W-:Y:S01]  /*0130*/  STL [R1], R30 ;  /* 0x0000001e01007387 */ /* 0x0001e20000100800 */
[----:B------:R-:W-:Y:S01]  /*0140*/  UMOV UR4, 32@lo($str) ;  /* 0x0000000000047882 */ /* 0x000fe20000000000 */
[----:B------:R-:W-:Y:S01]  /*0150*/  IMAD.MOV.U32 R6, RZ, RZ, R28 ;  /* 0x000000ffff067224 */ /* 0x000fe200078e001c */
[----:B------:R-:W-:Y:S01]  /*0160*/  UMOV UR5, 32@hi($str) ;  /* 0x0000000000057882 */ /* 0x000fe20000000000 */
[----:B------:R-:W-:Y:S01]  /*0170*/  IMAD.MOV.U32 R7, RZ, RZ, R2 ;  /* 0x000000ffff077224 */ /* 0x000fe200078e0002 */
[----:B------:R-:W-:Y:S01]  /*0180*/  MOV R20, 32@lo((subComputation + .L_x_0@srel)) ;  /* 0x0000000000147802 */ /* 0x000fe20000000f00 */
[----:B------:R-:W-:Y:S01]  /*0190*/  IMAD.U32 R4, RZ, RZ, UR4 ;  /* 0x00000004ff047e24 */ /* 0x000fe2000f8e00ff */
[----:B------:R-:W-:Y:S01]  /*01a0*/  MOV R21, 32@hi((subComputation + .L_x_0@srel)) ;  /* 0x0000000000157802 */ /* 0x000fe20000000f00 */
[----:B------:R-:W-:-:S08]  /*01b0*/  IMAD.U32 R5, RZ, RZ, UR5 ;  /* 0x00000005ff057e24 */ /* 0x000fd0000f8e00ff */
[----:B0-----:R-:W-:Y:S05]  /*01c0*/  CALL.ABS.NOINC `(vprintf) ;  /* 0x0000000000007943 */ /* 0x001fea0003c00000 */
.L_x_0:
[C---:B------:R-:W-:Y:S01]  /*01d0*/  IADD3 R0, R30.reuse, 0x1, RZ ;  /* 0x000000011e007810 */ /* 0x040fe20007ffe0ff */
[----:B------:R-:W-:-:S04]  /*01e0*/  IMAD R22, R30, c[0x0][0x1bc], RZ ;  /* 0x00006f001e167a24 */ /* 0x000fc800078e02ff */
[----:B------:R-:W-:Y:S02]  /*01f0*/  IMAD R18, R0, c[0x0][0x1bc], RZ ;  /* 0x00006f0000127a24 */ /* 0x000fe400078e02ff */
[----:B------:R-:W-:-:S03]  /*0200*/  IMAD.MOV.U32 R30, RZ, RZ, R0 ;  /* 0x000000ffff1e7224 */ /* 0x000fc600078e0000 */
[----:B------:R-:W-:-:S12]  /*0210*/  ISETP.GE.AND P0, PT, R22, R18, PT ;  /* 0x000000121600720c */ /* 0x000fd80003f06270 */
[----:B------:R-:W-:Y:S05]  /*0220*/  @P0 BRA `(.L_x_28) ;  /* 0x0000060000000947 */ /* 0x000fea0003800000 */
[----:B------:R-:W-:-:S12]  /*0230*/  ISETP.NE.AND P0, PT, R19, RZ, PT ;  /* 0x000000ff1300720c */ /* 0x000fd80003f05270 */
[----:B------:R-:W-:Y:S05]  /*0240*/  @!P0 BRA `(.L_x_29) ;  /* 0x000002e000008947 */ /* 0x000fea0003800000 */
[----:B------:R-:W-:-:S12]  /*0250*/  ISETP.NE.AND P0, PT, R19, 0x1, PT ;  /* 0x000000011300780c */ /* 0x000fd80003f05270 */
[----:B------:R-:W-:Y:S05]  /*0260*/  @!P0 BRA `(.L_x_30) ;  /* 0x000001e000008947 */ /* 0x000fea0003800000 */
[----:B------:R-:W-:-:S12]  /*0270*/  ISETP.NE.AND P0, PT, R19, 0x2, PT ;  /* 0x000000021300780c */ /* 0x000fd80003f05270 */
[----:B------:R-:W-:Y:S05]  /*0280*/  @!P0 BRA `(.L_x_31) ;  /* 0x000000e000008947 */ /* 0x000fea0003800000 */
[----:B------:R-:W-:Y:S01]  /*0290*/  SHF.R.S32.HI R23, RZ, 0x1f, R22 ;  /* 0x0000001fff177819 */ /* 0x000fe20000011416 */
[----:B------:R-:W-:-:S07]  /*02a0*/  ULDC.64 UR4, c[0x0][0x160] ;  /* 0x0000580000047ab9 */ /* 0x000fce0000000a00 */
[----:B------:R-:W2:Y:S01]  /*02b0*/  LDG.E.S8.SYS R0, [R22.64+UR4] ;  /* 0x0000000416007981 */ /* 0x000ea2000c1ee300 */
[----:B------:R-:W-:Y:S01]  /*02c0*/  UMOV UR4, 32@lo($str$1) ;  /* 0x0000000000047882 */ /* 0x000fe20000000000 */
[----:B------:R-:W-:Y:S01]  /*02d0*/  IMAD.MOV.U32 R6, RZ, RZ, R28 ;  /* 0x000000ffff067224 */ /* 0x000fe200078e001c */
[----:B------:R-:W-:Y:S01]  /*02e0*/  UMOV UR5, 32@hi($str$1) ;  /* 0x0000000000057882 */ /* 0x000fe20000000000 */
[----:B------:R-:W-:Y:S01]  /*02f0*/  IMAD.MOV.U32 R7, RZ, RZ, R2 ;  /* 0x000000ffff077224 */ /* 0x000fe200078e0002 */
[----:B------:R-:W-:Y:S01]  /*0300*/  MOV R4, UR4 ;  /* 0x0000000400047c02 */ /* 0x000fe20008000f00 */
[----:B------:R-:W-:Y:S01]  /*0310*/  IMAD.U32 R5, RZ, RZ, UR5 ;  /* 0x00000005ff057e24 */ /* 0x000fe2000f8e00ff */
[----:B------:R-:W-:Y:S02]  /*0320*/  MOV R20, 32@lo((subComputation + .L_x_1@srel)) ;  /* 0x0000000000147802 */ /* 0x000fe40000000f00 */
[----:B------:R-:W-:Y:S01]  /*0330*/  MOV R21, 32@hi((subComputation + .L_x_1@srel)) ;  /* 0x0000000000157802 */ /* 0x000fe20000000f00 */
[----:B--2---:R0:W-:Y:S07]  /*0340*/  STL [R1], R0 ;  /* 0x0000000001007387 */ /* 0x0041ee0000100800 */
[----:B0-----:R-:W-:Y:S05]  /*0350*/  CALL.ABS.NOINC `(vprintf) ;  /* 0x0000000000007943 */ /* 0x001fea0003c00000 */
.L_x_1:
[----:B------:R-:W-:-:S08]  /*0360*/  IADD3 R22, R22, 0x1, RZ ;  /* 0x0000000116167810 */ /* 0x000fd00007ffe0ff */
.L_x_31:
[----:B------:R-:W-:Y:S01]  /*0370*/  SHF.R.S32.HI R23, RZ, 0x1f, R22 ;  /* 0x0000001fff177819 */ /* 0x000fe20000011416 */
[----:B------:R-:W-:-:S07]  /*0380*/  ULDC.64 UR4, c[0x0][0x160] ;  /* 0x0000580000047ab9 */ /* 0x000fce0000000a00 */
[----:B------:R-:W2:Y:S01]  /*0390*/  LDG.E.S8.SYS R0, [R22.64+UR4] ;  /* 0x0000000416007981 */ /* 0x000ea2000c1ee300 */
[----:B------:R-:W-:Y:S01]  /*03a0*/  UMOV UR4, 32@lo($str$1) ;  /* 0x0000000000047882 */ /* 0x000fe20000000000 */
[----:B------:R-:W-:Y:S01]  /*03b0*/  IMAD.MOV.U32 R6, RZ, RZ, R28 ;  /* 0x000000ffff067224 */ /* 0x000fe200078e001c */
[----:B------:R-:W-:Y:S01]  /*03c0*/  UMOV UR5, 32@hi($str$1) ;  /* 0x0000000000057882 */ /* 0x000fe20000000000 */
[----:B------:R-:W-:Y:S01]  /*03d0*/  IMAD.MOV.U32 R7, RZ, RZ, R2 ;  /* 0x000000ffff077224 */ /* 0x000fe200078e0002 */
[----:B------:R-:W-:Y:S01]  /*03e0*/  MOV R20, 32@lo((subComputation + .L_x_2@srel)) ;  /* 0x0000000000147802 */ /* 0x000fe20000000f00 */
[----:B------:R-:W-:Y:S01]  /*03f0*/  IMAD.U32 R4, RZ, RZ, UR4 ;  /* 0x00000004ff047e24 */ /* 0x000fe2000f8e00ff */
[----:B------:R-:W-:Y:S01]  /*0400*/  MOV R21, 32@hi((subComputation + .L_x_2@srel)) ;  /* 0x0000000000157802 */ /* 0x000fe20000000f00 */
[----:B------:R-:W-:Y:S01]  /*0410*/  IMAD.U32 R5, RZ, RZ, UR5 ;  /* 0x00000005ff057e24 */ /* 0x000fe2000f8e00ff */
[----:B--2---:R0:W-:Y:S07]  /*0420*/  STL [R1], R0 ;  /* 0x0000000001007387 */ /* 0x0041ee0000100800 */
[----:B0-----:R-:W-:Y:S05]  /*0430*/  CALL.ABS.NOINC `(vprintf) ;  /* 0x0000000000007943 */ /* 0x001fea0003c00000 */
.L_x_2:
[----:B------:R-:W-:-:S08]  /*0440*/  IADD3 R22, R22, 0x1, RZ ;  /* 0x0000000116167810 */ /* 0x000fd00007ffe0ff */
.L_x_30:
        /* <DEDUP_REMOVED lines=13> */
.L_x_3:
[----:B------:R-:W-:-:S08]  /*0520*/  IADD3 R22, R22, 0x1, RZ ;  /* 0x0000000116167810 */ /* 0x000fd00007ffe0ff */
.L_x_29:
[----:B------:R-:W-:-:S05]  /*0530*/  IMAD.MOV.U32 R0, RZ, RZ, c[0x0][0x1bc] ;  /* 0x00006f00ff007624 */ /* 0x000fca00078e00ff */
[----:B------:R-:W-:-:S12]  /*0540*/  ISETP.GE.U32.AND P0, PT, R0, 0x4, PT ;  /* 0x000000040000780c */ /* 0x000fd80003f06070 */
[----:B------:R-:W-:Y:S05]  /*0550*/  @!P0 BRA `(.L_x_28) ;  /* 0x000002d000008947 */ /* 0x000fea0003800000 */
[----:B------:R-:W-:-:S04]  /*0560*/  IADD3 R36, P0, R22, c[0x0][0x160], RZ ;  /* 0x0000580016247a10 */ /* 0x000fc80007f1e0ff */
[----:B------:R-:W-:-:S08]  /*0570*/  LEA.HI.X.SX32 R37, R22, c[0x0][0x164], 0x1, P0 ;  /* 0x0000590016257a11 */ /* 0x000fd000000f0eff */
.L_x_32:
[----:B------:R-:W2:Y:S01]  /*0580*/  LDG.E.S8.SYS R0, [R36] ;  /* 0x0000000024007381 */ /* 0x000ea200001ee300 */
[----:B------:R-:W-:Y:S01]  /*0590*/  MOV R16, 32@hi($str$1) ;  /* 0x0000000000107802 */ /* 0x000fe20000000f00 */
[----:B------:R-:W-:Y:S01]  /*05a0*/  IMAD.MOV.U32 R6, RZ, RZ, R28 ;  /* 0x000000ffff067224 */ /* 0x000fe200078e001c */
[----:B------:R-:W-:Y:S01]  /*05b0*/  MOV R17, 32@lo($str$1) ;  /* 0x0000000000117802 */ /* 0x000fe20000000f00 */
[----:B------:R-:W-:Y:S01]  /*05c0*/  IMAD.MOV.U32 R7, RZ, RZ, R2 ;  /* 0x000000ffff077224 */ /* 0x000fe200078e0002 */
[----:B------:R-:W-:Y:S01]  /*05d0*/  MOV R20, 32@lo((subComputation + .L_x_4@srel)) ;  /* 0x0000000000147802 */ /* 0x000fe20000000f00 */
[----:B------:R-:W-:Y:S01]  /*05e0*/  IMAD.MOV.U32 R5, RZ, RZ, R16 ;  /* 0x000000ffff057224 */ /* 0x000fe200078e0010 */
[----:B------:R-:W-:Y:S02]  /*05f0*/  MOV R4, R17 ;  /* 0x0000001100047202 */ /* 0x000fe40000000f00 */
[----:B------:R-:W-:Y:S01]  /*0600*/  MOV R21, 32@hi((subComputation + .L_x_4@srel)) ;  /* 0x0000000000157802 */ /* 0x000fe20000000f00 */
[----:B--2---:R0:W-:Y:S07]  /*0610*/  STL [R1], R0 ;  /* 0x0000000001007387 */ /* 0x0041ee0000100800 */
[----:B0-----:R-:W-:Y:S05]  /*0620*/  CALL.ABS.NOINC `(vprintf) ;  /* 0x0000000000007943 */ /* 0x001fea0003c00000 */
.L_x_4:
[----:B------:R-:W2:Y:S01]  /*0630*/  LDG.E.S8.SYS R0, [R36+0x1] ;  /* 0x0000010024007381 */ /* 0x000ea200001ee300 */
[----:B------:R-:W-:Y:S01]  /*0640*/  IMAD.MOV.U32 R4, RZ, RZ, R17 ;  /* 0x000000ffff047224 */ /* 0x000fe200078e0011 */
[----:B------:R-:W-:Y:S01]  /*0650*/  MOV R20, 32@lo((subComputation + .L_x_5@srel)) ;  /* 0x0000000000147802 */ /* 0x000fe20000000f00 */
[----:B------:R-:W-:Y:S01]  /*0660*/  IMAD.MOV.U32 R5, RZ, RZ, R16 ;  /* 0x000000ffff057224 */ /* 0x000fe200078e0010 */
[----:B------:R-:W-:Y:S01]  /*0670*/  MOV R21, 32@hi((subComputation + .L_x_5@srel)) ;  /* 0x0000000000157802 */ /* 0x000fe20000000f00 */
[----:B------:R-:W-:-:S02]  /*0680*/  IMAD.MOV.U32 R6, RZ, RZ, R28 ;  /* 0x000000ffff067224 */ /* 0x000fc400078e001c */
[----:B------:R-:W-:Y:S01]  /*0690*/  IMAD.MOV.U32 R7, RZ, RZ, R2 ;  /* 0x000000ffff077224 */ /* 0x000fe200078e0002 */
[----:B--2---:R0:W-:Y:S07]  /*06a0*/  STL [R1], R0 ;  /* 0x0000000001007387 */ /* 0x0041ee0000100800 */
[----:B0-----:R-:W-:Y:S05]  /*06b0*/  CALL.ABS.NOINC `(vprintf) ;  /* 0x0000000000007943 */ /* 0x001fea0003c00000 */
.L_x_5:
[----:B------:R-:W2:Y:S01]  /*06c0*/  LDG.E.S8.SYS R0, [R36+0x2] ;  /* 0x0000020024007381 */ /* 0x000ea200001ee300 */
[----:B------:R-:W-:Y:S01]  /*06d0*/  IMAD.MOV.U32 R4, RZ, RZ, R17 ;  /* 0x000000ffff047224 */ /* 0x000fe200078e0011 */
[----:B------:R-:W-:Y:S01]  /*06e0*/  MOV R20, 32@lo((subComputation + .L_x_6@srel)) ;  /* 0x0000000000147802 */ /* 0x000fe20000000f00 */
[----:B------:R-:W-:Y:S01]  /*06f0*/  IMAD.MOV.U32 R5, RZ, RZ, R16 ;  /* 0x000000ffff057224 */ /* 0x000fe200078e0010 */
[----:B------:R-:W-:Y:S01]  /*0700*/  MOV R21, 32@hi((subComputation + .L_x_6@srel)) ;  /* 0x0000000000157802 */ /* 0x000fe20000000f00 */
[----:B------:R-:W-:Y:S02]  /*0710*/  IMAD.MOV.U32 R6, RZ, RZ, R28 ;  /* 0x000000ffff067224 */ /* 0x000fe400078e001c */
[----:B------:R-:W-:Y:S01]  /*0720*/  IMAD.MOV.U32 R7, RZ, RZ, R2 ;  /* 0x000000ffff077224 */ /* 0x000fe200078e0002 */
[----:B--2---:R0:W-:Y:S07]  /*0730*/  STL [R1], R0 ;  /* 0x0000000001007387 */ /* 0x0041ee0000100800 */
[----:B0-----:R-:W-:Y:S05]  /*0740*/  CALL.ABS.NOINC `(vprintf) ;  /* 0x0000000000007943 */ /* 0x001fea0003c00000 */
.L_x_6:
[----:B------:R-:W2:Y:S01]  /*0750*/  LDG.E.S8.SYS R0, [R36+0x3] ;  /* 0x0000030024007381 */ /* 0x000ea200001ee300 */
[----:B------:R-:W-:Y:S01]  /*0760*/  IMAD.MOV.U32 R4, RZ, RZ, R17 ;  /* 0x000000ffff047224 */ /* 0x000fe200078e0011 */
[----:B------:R-:W-:Y:S01]  /*0770*/  MOV R7, R2 ;  /* 0x0000000200077202 */ /* 0x000fe20000000f00 */
[----:B------:R-:W-:Y:S01]  /*0780*/  IMAD.MOV.U32 R5, RZ, RZ, R16 ;  /* 0x000000ffff057224 */ /* 0x000fe200078e0010 */
[----:B------:R-:W-:Y:S01]  /*0790*/  MOV R20, 32@lo((subComputation + .L_x_7@srel)) ;  /* 0x0000000000147802 */ /* 0x000fe20000000f00 */
[----:B------:R-:W-:Y:S01]  /*07a0*/  IMAD.MOV.U32 R6, RZ, RZ, R28 ;  /* 0x000000ffff067224 */ /* 0x000fe200078e001c */
[----:B------:R-:W-:Y:S01]  /*07b0*/  MOV R21, 32@hi((subComputation + .L_x_7@srel)) ;  /* 0x0000000000157802 */ /* 0x000fe20000000f00 */
[----:B--2---:R0:W-:Y:S07]  /*07c0*/  STL [R1], R0 ;  /* 0x0000000001007387 */ /* 0x0041ee0000100800 */
[----:B0-----:R-:W-:Y:S05]  /*07d0*/  CALL.ABS.NOINC `(vprintf) ;  /* 0x0000000000007943 */ /* 0x001fea0003c00000 */
.L_x_7:
[----:B------:R-:W-:Y:S02]  /*07e0*/  IADD3 R22, R22, 0x4, RZ ;  /* 0x0000000416167810 */ /* 0x000fe40007ffe0ff */
[----:B------:R-:W-:-:S02]  /*07f0*/  IADD3 R36, P1, R36, 0x4, RZ ;  /* 0x0000000424247810 */ /* 0x000fc40007f3e0ff */
[----:B------:R-:W-:-:S03]  /*0800*/  ISETP.GE.AND P0, PT, R22, R18, PT ;  /* 0x000000121600720c */ /* 0x000fc60003f06270 */
[----:B------:R-:W-:-:S09]  /*0810*/  IMAD.X R37, RZ, RZ, R37, P1 ;  /* 0x000000ffff257224 */ /* 0x000fd200008e0625 */
[----:B------:R-:W-:Y:S05]  /*0820*/  @!P0 BRA `(.L_x_32) ;  /* 0xfffffd5000008947 */ /* 0x000fea000383ffff */
.L_x_28:
[----:B------:R-:W-:-:S12]  /*0830*/  ISETP.GE.AND P0, PT, R30, c[0x0][0x1b8], PT ;  /* 0x00006e001e007a0c */ /* 0x000fd80003f06270 */
[----:B------:R-:W-:Y:S05]  /*0840*/  @!P0 BRA `(.L_x_33) ;  /* 0xfffff8e000008947 */ /* 0x000fea000383ffff */
[----:B------:R-:W-:Y:S02]  /*0850*/  IMAD.MOV.U32 R19, RZ, RZ, c[0x0][0x1c0] ;  /* 0x00007000ff137624 */ /* 0x000fe400078e00ff */
[----:B------:R-:W-:-:S03]  /*0860*/  IMAD.MOV.U32 R30, RZ, RZ, RZ ;  /* 0x000000ffff1e7224 */ /* 0x000fc600078e00ff */
[----:B------:R-:W-:-:S08]  /*0870*/  LOP3.LUT R19, R19, 0x3, RZ, 0xc0, !PT ;  /* 0x0000000313137812 */ /* 0x000fd000078ec0ff */
.L_x_39:
[----:B------:R0:W-:Y:S01]  /*0880*/  STL [R1], R30 ;  /* 0x0000001e01007387 */ /* 0x0001e20000100800 */
[----:B------:R-:W-:Y:S01]  /*0890*/  UMOV UR4, 32@lo($str$2) ;  /* 0x0000000000047882 */ /* 0x000fe20000000000 */
[----:B------:R-:W-:Y:S01]  /*08a0*/  IMAD.MOV.U32 R6, RZ, RZ, R28 ;  /* 0x000000ffff067224 */ /* 0x000fe200078e001c */
[----:B------:R-:W-:Y:S01]  /*08b0*/  UMOV UR5, 32@hi($str$2) ;  /* 0x0000000000057882 */ /* 0x000fe20000000000 */
[----:B------:R-:W-:Y:S01]  /*08c0*/  IMAD.MOV.U32 R7, RZ, RZ, R2 ;  /* 0x000000ffff077224 */ /* 0x000fe200078e0002 */
[----:B------:R-:W-:Y:S01]  /*08d0*/  MOV R20, 32@lo((subComputation + .L_x_8@srel)) ;  /* 0x0000000000147802 */ /* 0x000fe20000000f00 */
[----:B------:R-:W-:Y:S01]  /*08e0*/  IMAD.U32 R4, RZ, RZ, UR4 ;  /* 0x00000004ff047e24 */ /* 0x000fe2000f8e00ff */
[----:B------:R-:W-:Y:S01]  /*08f0*/  MOV R21, 32@hi((subComputation + .L_x_8@srel)) ;  /* 0x0000000000157802 */ /* 0x000fe20000000f00 */
[----:B------:R-:W-:-:S08]  /*0900*/  IMAD.U32 R5, RZ, RZ, UR5 ;  /* 0x00000005ff057e24 */ /* 0x000fd0000f8e00ff */
[----:B0-----:R-:W-:Y:S05]  /*0910*/  CALL.ABS.NOINC `(vprintf) ;  /* 0x0000000000007943 */ /* 0x001fea0003c00000 */
.L_x_8:
        /* <DEDUP_REMOVED lines=25> */
.L_x_9:
[----:B------:R-:W-:-:S08]  /*0ab0*/  IADD3 R22, R22, 0x1, RZ ;  /* 0x0000000116167810 */ /* 0x000fd00007ffe0ff */
.L_x_37:
[----:B------:R-:W-:Y:S01]  /*0ac0*/  SHF.R.S32.HI R23, RZ, 0x1f, R22 ;  /* 0x0000001fff177819 */ /* 0x000fe20000011416 */
[----:B------:R-:W-:-:S07]  /*0ad0*/  ULDC.64 UR4, c[0x0][0x188] ;  /* 0x0000620000047ab9 */ /* 0x000fce0000000a00 */
[----:B------:R-:W2:Y:S01]  /*0ae0*/  LDG.E.S8.SYS R0, [R22.64+UR4] ;  /* 0x0000000416007981 */ /* 0x000ea2000c1ee300 */
[----:B------:R-:W-:Y:S01]  /*0af0*/  UMOV UR4, 32@lo($str$1) ;  /* 0x0000000000047882 */ /* 0x000fe20000000000 */
[----:B------:R-:W-:Y:S01]  /*0b00*/  MOV R6, R28 ;  /* 0x0000001c00067202 */ /* 0x000fe20000000f00 */
        /* <DEDUP_REMOVED lines=8> */
.L_x_10:
[----:B------:R-:W-:-:S08]  /*0b90*/  IADD3 R22, R22, 0x1, RZ ;  /* 0x0000000116167810 */ /* 0x000fd00007ffe0ff */
.L_x_36:
        /* <DEDUP_REMOVED lines=13> */
.L_x_11:
[----:B------:R-:W-:-:S08]  /*0c70*/  IADD3 R22, R22, 0x1, RZ ;  /* 0x0000000116167810 */ /* 0x000fd00007ffe0ff */
.L_x_35:
[----:B------:R-:W-:-:S05]  /*0c80*/  IMAD.MOV.U32 R0, RZ, RZ, c[0x0][0x1c0] ;  /* 0x00007000ff007624 */ /* 0x000fca00078e00ff */
[----:B------:R-:W-:-:S12]  /*0c90*/  ISETP.GE.U32.AND P0, PT, R0, 0x4, PT ;  /* 0x000000040000780c */ /* 0x000fd80003f06070 */
[----:B------:R-:W-:Y:S05]  /*0ca0*/  @!P0 BRA `(.L_x_34) ;  /* 0x000002d000008947 */ /* 0x000fea0003800000 */
[----:B------:R-:W-:-:S04]  /*0cb0*/  IADD3 R36, P0, R22, c[0x0][0x188], RZ ;  /* 0x0000620016247a10 */ /* 0x000fc80007f1e0ff */
[----:B------:R-:W-:-:S08]  /*0cc0*/  LEA.HI.X.SX32 R37, R22, c[0x0][0x18c], 0x1, P0 ;  /* 0x0000630016257a11 */ /* 0x000fd000000f0eff */
.L_x_38:
[----:B------:R-:W2:Y:S01]  /*0cd0*/  LDG.E.S8.SYS R0, [R36] ;  /* 0x0000000024007381 */ /* 0x000ea200001ee300 */
[----:B------:R-:W-:Y:S01]  /*0ce0*/  MOV R17, 32@lo($str$1) ;  /* 0x0000000000117802 */ /* 0x000fe20000000f00 */
[----:B------:R-:W-:Y:S01]  /*0cf0*/  IMAD.MOV.U32 R6, RZ, RZ, R28 ;  /* 0x000000ffff067224 */ /* 0x000fe200078e001c */
[----:B------:R-:W-:Y:S01]  /*0d00*/  MOV R16, 32@hi($str$1) ;  /* 0x0000000000107802 */ /* 0x000fe20000000f00 */
[----:B------:R-:W-:Y:S01]  /*0d10*/  IMAD.MOV.U32 R7, RZ, RZ, R2 ;  /* 0x000000ffff077224 */ /* 0x000fe200078e0002 */
[----:B------:R-:W-:Y:S01]  /*0d20*/  MOV R20, 32@lo((subComputation + .L_x_12@srel)) ;  /* 0x0000000000147802 */ /* 0x000fe20000000f00 */
[----:B------:R-:W-:Y:S01]  /*0d30*/  IMAD.MOV.U32 R4, RZ, RZ, R17 ;  /* 0x000000ffff047224 */ /* 0x000fe200078e0011 */
[----:B------:R-:W-:Y:S01]  /*0d40*/  MOV R21, 32@hi((subComputation + .L_x_12@srel)) ;  /* 0x0000000000157802 */ /* 0x000fe20000000f00 */
[----:B------:R-:W-:Y:S01]  /*0d50*/  IMAD.MOV.U32 R5, RZ, RZ, R16 ;  /* 0x000000ffff057224 */ /* 0x000fe200078e0010 */
[----:B--2---:R0:W-:Y:S07]  /*0d60*/  STL [R1], R0 ;  /* 0x0000000001007387 */ /* 0x0041ee0000100800 */
[----:B0-----:R-:W-:Y:S05]  /*0d70*/  CALL.ABS.NOINC `(vprintf) ;  /* 0x0000000000007943 */ /* 0x001fea0003c00000 */
.L_x_12:
[----:B------:R-:W2:Y:S01]  /*0d80*/  LDG.E.S8.SYS R0, [R36+0x1] ;  /* 0x0000010024007381 */ /* 0x000ea200001ee300 */
[----:B------:R-:W-:Y:S01]  /*0d90*/  MOV R4, R17 ;  /* 0x0000001100047202 */ /* 0x000fe20000000f00 */
[----:B------:R-:W-:Y:S01]  /*0da0*/  IMAD.MOV.U32 R5, RZ, RZ, R16 ;  /* 0x000000ffff057224 */ /* 0x000fe200078e0010 */
[----:B------:R-:W-:Y:S01]  /*0db0*/  MOV R20, 32@lo((subComputation + .L_x_13@srel)) ;  /* 0x0000000000147802 */ /* 0x000fe20000000f00 */
[----:B------:R-:W-:Y:S01]  /*0dc0*/  IMAD.MOV.U32 R6, RZ, RZ, R28 ;  /* 0x000000ffff067224 */ /* 0x000fe200078e001c */
[----:B------:R-:W-:Y:S01]  /*0dd0*/  MOV R21, 32@hi((subComputation + .L_x_13@srel)) ;  /* 0x0000000000157802 */ /* 0x000fe20000000f00 */
[----:B------:R-:W-:Y:S01]  /*0de0*/  IMAD.MOV.U32 R7, RZ, RZ, R2 ;  /* 0x000000ffff077224 */ /* 0x000fe200078e0002 */
[----:B--2---:R0:W-:Y:S07]  /*0df0*/  STL [R1], R0 ;  /* 0x0000000001007387 */ /* 0x0041ee0000100800 */
[----:B0-----:R-:W-:Y:S05]  /*0e00*/  CALL.ABS.NOINC `(vprintf) ;  /* 0x0000000000007943 */ /* 0x001fea0003c00000 */
.L_x_13:
        /* <DEDUP_REMOVED lines=9> */
.L_x_14:
        /* <DEDUP_REMOVED lines=9> */
.L_x_15:
[----:B------:R-:W-:Y:S02]  /*0f30*/  IADD3 R22, R22, 0x4, RZ ;  /* 0x0000000416167810 */ /* 0x000fe40007ffe0ff */
[----:B------:R-:W-:-:S02]  /*0f40*/  IADD3 R36, P1, R36, 0x4, RZ ;  /* 0x0000000424247810 */ /* 0x000fc40007f3e0ff */
[----:B------:R-:W-:-:S03]  /*0f50*/  ISETP.GE.AND P0, PT, R22, R18, PT ;  /* 0x000000121600720c */ /* 0x000fc60003f06270 */
[----:B------:R-:W-:-:S09]  /*0f60*/  IMAD.X R37, RZ, RZ, R37, P1 ;  /* 0x000000ffff257224 */ /* 0x000fd200008e0625 */
[----:B------:R-:W-:Y:S05]  /*0f70*/  @!P0 BRA `(.L_x_38) ;  /* 0xfffffd5000008947 */ /* 0x000fea000383ffff */
.L_x_34:
[----:B------:R-:W-:-:S12]  /*0f80*/  ISETP.GE.AND P0, PT, R30, c[0x0][0x1b8], PT ;  /* 0x00006e001e007a0c */ /* 0x000fd80003f06270 */
[----:B------:R-:W-:Y:S05]  /*0f90*/  @!P0 BRA `(.L_x_39) ;  /* 0xfffff8e000008947 */ /* 0x000fea000383ffff */
.L_x_27:
[----:B------:R-:W-:Y:S01]  /*0fa0*/  UMOV UR4, 32@lo($str$3) ;  /* 0x0000000000047882 */ /* 0x000fe20000000000 */
[----:B------:R-:W-:Y:S01]  /*0fb0*/  CS2R R6, SRZ ;  /* 0x0000000000067805 */ /* 0x000fe2000001ff00 */
[----:B------:R-:W-:Y:S01]  /*0fc0*/  UMOV UR5, 32@hi($str$3) ;  /* 0x0000000000057882 */ /* 0x000fe20000000000 */
[----:B------:R-:W-:Y:S01]  /*0fd0*/  MOV R4, UR4 ;  /* 0x0000000400047c02 */ /* 0x000fe20008000f00 */
[----:B------:R-:W-:Y:S01]  /*0fe0*/  IMAD.U32 R5, RZ, RZ, UR5 ;  /* 0x00000005ff057e24 */ /* 0x000fe2000f8e00ff */
[----:B------:R-:W-:Y:S02]  /*0ff0*/  MOV R20, 32@lo((subComputation + .L_x_16@srel)) ;  /* 0x0000000000147802 */ /* 0x000fe40000000f00 */
[----:B------:R-:W-:-:S08]  /*1000*/  MOV R21, 32@hi((subComputation + .L_x_16@srel)) ;  /* 0x0000000000157802 */ /* 0x000fd00000000f00 */
[----:B------:R-:W-:Y:S05]  /*1010*/  CALL.ABS.NOINC `(vprintf) ;  /* 0x0000000000007943 */ /* 0x000fea0003c00000 */
.L_x_16:
[----:B------:R-:W-:Y:S05]  /*1020*/  BSYNC B6 ;  /* 0x0000000000067941 */ /* 0x000fea0003800000 */
.L_x_26:
[----:B------:R-:W-:Y:S01]  /*1030*/  LOP3.LUT P0, RZ, R24, 0xffffffdf, RZ, 0xc0, !PT ;  /* 0xffffffdf18ff7812 */ /* 0x000fe2000780c0ff */
[----:B------:R-:W-:Y:S01]  /*1040*/  BMOV.32.CLEAR RZ, B6 ;  /* 0x0000000006ff7355 */ /* 0x000fe20000100000 */
[----:B------:R-:W-:Y:S10]  /*1050*/  BSSY B6, `(.L_x_40) ;  /* 0x000000d000067945 */ /* 0x000ff40003800000 */
[----:B------:R-:W-:Y:S05]  /*1060*/  @P0 BRA `(.L_x_17) ;  /* 0x000000b000000947 */ /* 0x000fea0003800000 */
[----:B------:R-:W-:Y:S01]  /*1070*/  IMAD.MOV.U32 R27, RZ, RZ, c[0x0][0x0] ;  /* 0x00000000ff1b7624 */ /* 0x000fe200078e00ff */
[----:B------:R-:W-:Y:S01]  /*1080*/  UMOV UR4, 32@lo($str$4) ;  /* 0x0000000000047882 */ /* 0x000fe20000000000 */
[----:B------:R-:W-:Y:S01]  /*1090*/  IMAD.MOV.U32 R6, RZ, RZ, R28 ;  /* 0x000000ffff067224 */ /* 0x000fe200078e001c */
[----:B------:R-:W-:Y:S01]  /*10a0*/  UMOV UR5, 32@hi($str$4) ;  /* 0x0000000000057882 */ /* 0x000fe20000000000 */
[----:B------:R-:W-:Y:S01]  /*10b0*/  IMAD.MOV.U32 R7, RZ, RZ, R2 ;  /* 0x000000ffff077224 */ /* 0x000fe200078e0002 */
[----:B------:R-:W-:Y:S01]  /*10c0*/  MOV R20, 32@lo((subComputation + .L_x_17@srel)) ;  /* 0x0000000000147802 */ /* 0x000fe20000000f00 */
[----:B------:R-:W-:Y:S01]  /*10d0*/  IMAD.U32 R4, RZ, RZ, UR4 ;  /* 0x00000004ff047e24 */ /* 0x000fe2000f8e00ff */
[----:B------:R-:W-:Y:S01]  /*10e0*/  MOV R21, 32@hi((subComputation + .L_x_17@srel)) ;  /* 0x0000000000157802 */ /* 0x000fe20000000f00 */
[----:B------:R0:W-:Y:S01]  /*10f0*/  STL.128 [R1], R24 ;  /* 0x0000001801007387 */ /* 0x0001e20000100c00 */
[----:B------:R-:W-:-:S08]  /*1100*/  IMAD.U32 R5, RZ, RZ, UR5 ;  /* 0x00000005ff057e24 */ /* 0x000fd0000f8e00ff */
[----:B0-----:R-:W-:Y:S05]  /*1110*/  CALL.ABS.NOINC `(vprintf) ;  /* 0x0000000000007943 */ /* 0x001fea0003c00000 */
.L_x_17:
[----:B------:R-:W-:Y:S05]  /*1120*/  BSYNC B6 ;  /* 0x0000000000067941 */ /* 0x000fea0003800000 */
.L_x_40:
[----:B------:R-:W-:Y:S01]  /*1130*/  IMAD R26, R26, c[0x0][0x1c0], RZ ;  /* 0x000070001a1a7a24 */ /* 0x000fe200078e02ff */
[----:B------:R-:W-:Y:S01]  /*1140*/  IADD3 R10, -R25, 0x1, RZ ;  /* 0x00000001190a7810 */ /* 0x000fe20007ffe1ff */
[----:B------:R-:W-:Y:S01]  /*1150*/  IMAD.MOV.U32 R79, RZ, RZ, 0x4 ;  /* 0x00000004ff4f7424 */ /* 0x000fe200078e00ff */
[----:B------:R-:W-:Y:S01]  /*1160*/  BMOV.32.CLEAR RZ, B10 ;  /* 0x000000000aff7355 */ /* 0x000fe20000100000 */
[----:B------:R-:W-:Y:S01]  /*1170*/  IMAD R0, R26, c[0x0][0x1bc], RZ ;  /* 0x00006f001a007a24 */ /* 0x000fe200078e02ff */
[----:B------:R-:W-:Y:S01]  /*1180*/  ISETP.GE.AND P0, PT, R10, c[0x0][0x1c0], PT ;  /* 0x000070000a007a0c */ /* 0x000fe20003f06270 */
[----:B------:R-:W-:Y:S02]  /*1190*/  BSSY B10, `(.L_x_41) ;  /* 0x00001350000a7945 */ /* 0x000fe40003800000 */
[----:B------:R-:W-:-:S02]  /*11a0*/  IMAD.IADD R31, R0, 0x1, R25 ;  /* 0x00000001001f7824 */ /* 0x000fc400078e0219 */
[----:B------:R-:W-:-:S04]  /*11b0*/  IMAD.WIDE R4, R0, R79, c[0x0][0x198] ;  /* 0x0000660000047625 */ /* 0x000fc800078e024f */
[----:B------:R-:W-:-:S04]  /*11c0*/  IMAD.WIDE R6, R31, R79, c[0x0][0x1a0] ;  /* 0x000068001f067625 */ /* 0x000fc800078e024f */
[----:B------:R-:W-:Y:S01]  /*11d0*/  IMAD.WIDE R8, R31, R79, c[0x0][0x1a8] ;  /* 0x00006a001f087625 */ /* 0x000fe200078e024f */
[----:B------:R0:W-:Y:S04]  /*11e0*/  STG.E.SYS [R4], RZ ;  /* 0x000000ff04007386 */ /* 0x0001e8000010e900 */
[----:B------:R0:W-:Y:S04]  /*11f0*/  STG.E.SYS [R6], RZ ;  /* 0x000000ff06007386 */ /* 0x0001e8000010e900 */
[----:B------:R0:W-:Y:S01]  /*1200*/  STG.E.SYS [R8], RZ ;  /* 0x000000ff08007386 */ /* 0x0001e2000010e900 */
[----:B------:R-:W-:Y:S05]  /*1210*/  @P0 BRA `(.L_x_42) ;  /* 0x000012c000000947 */ /* 0x000fea0003800000 */
[----:B------:R-:W1:Y:S01]  /*1220*/  I2F R3, c[0x0][0x1c0] ;  /* 0x0000700000037b06 */ /* 0x000e620000201400 */
[----:B------:R-:W-:Y:S01]  /*1230*/  IADD3 R36, R31, c[0x0][0x0], RZ ;  /* 0x000000001f247a10 */ /* 0x000fe20007ffe0ff */
[----:B------:R-:W-:Y:S01]  /*1240*/  IMAD.WIDE.U32 R84, R24, R79, c[0x0][0x168] ;  /* 0x00005a0018547625 */ /* 0x000fe200078e004f */
[----:B------:R-:W-:-:S02]  /*1250*/  SHF.R.S32.HI R53, RZ, 0x1f, R52 ;  /* 0x0000001fff357819 */ /* 0x000fc40000011434 */
[----:B------:R-:W-:Y:S01]  /*1260*/  IADD3 R18, R52, 0x1, RZ ;  /* 0x0000000134127810 */ /* 0x000fe20007ffe0ff */
[----:B------:R-:W-:Y:S01]  /*1270*/  IMAD.WIDE R78, R36, R79, c[0x0][0x190] ;  /* 0x00006400244e7625 */ /* 0x000fe200078e024f */
[----:B01----:R-:W-:-:S04]  /*1280*/  IADD3 R4, R3, 0x1800000, RZ ;  /* 0x0180000003047810 */ /* 0x003fc80007ffe0ff */
[----:B------:R-:W-:-:S04]  /*1290*/  LOP3.LUT R4, R4, 0x7f800000, RZ, 0xc0, !PT ;  /* 0x7f80000004047812 */ /* 0x000fc800078ec0ff */
[----:B------:R-:W-:-:S12]  /*12a0*/  ISETP.GT.U32.AND P0, PT, R4, 0x1ffffff, PT ;  /* 0x01ffffff0400780c */ /* 0x000fd80003f04070 */
[----:B------:R-:W-:Y:S05]  /*12b0*/  @P0 BRA `(.L_x_43) ;  /* 0x0000003000000947 */ /* 0x000fea0003800000 */
[----:B------:R-:W-:-:S08]  /*12c0*/  MOV R12, 0x12e0 ;  /* 0x000012e0000c7802 */ /* 0x000fd00000000f00 */
[----:B------:R-:W-:Y:S05]  /*12d0*/  CALL.REL.NOINC `($subComputation$__cuda_sm20_rcp_rn_f32_slowpath) ;  /* 0x000012d000007944 */ /* 0x000fea0003c00000 */
[----:B------:R-:W-:Y:S05]  /*12e0*/  BRA `(.L_x_44) ;  /* 0x0000004000007947 */ /* 0x000fea0003800000 */
.L_x_43:
[----:B------:R-:W0:Y:S02]  /*12f0*/  MUFU.RCP R30, R3 ;  /* 0x00000003001e7308 */ /* 0x000e240000001000 */
[----:B0-----:R-:W-:-:S04]  /*1300*/  FFMA R4, R3, R30, -1 ;  /* 0xbf80000003047423 */ /* 0x001fc8000000001e */
[----:B------:R-:W-:-:S04]  /*1310*/  FADD.FTZ R5, -R4, -RZ ;  /* 0x800000ff04057221 */ /* 0x000fc80000010100 */
[----:B------:R-:W-:-:S08]  /*1320*/  FFMA R30, R30, R5, R30 ;  /* 0x000000051e1e7223 */ /* 0x000fd0000000001e */
.L_x_44:
[----:B------:R-:W-:Y:S01]  /*1330*/  ULDC UR4, c[0x0][0x0] ;  /* 0x0000000000047ab9 */ /* 0x000fe20000000800 */
[----:B------:R-:W-:Y:S01]  /*1340*/  IADD3 R46, R26, 0x1, RZ ;  /* 0x000000011a2e7810 */ /* 0x000fe20007ffe0ff */
[----:B------:R-:W-:Y:S01]  /*1350*/  UIADD3 UR4, -UR4, 0x1, URZ ;  /* 0x0000000104047890 */ /* 0x000fe2000fffe13f */
[--C-:B------:R-:W-:Y:S02]  /*1360*/  IMAD.IADD R3, R52, 0x1, -R25.reuse ;  /* 0x0000000134037824 */ /* 0x100fe400078e0a19 */
[--C-:B------:R-:W-:Y:S02]  /*1370*/  IMAD.IADD R31, R0, 0x1, R25.reuse ;  /* 0x00000001001f7824 */ /* 0x100fe400078e0219 */
[----:B------:R-:W-:Y:S01]  /*1380*/  IMAD.MOV R27, RZ, RZ, -R25 ;  /* 0x000000ffff1b7224 */ /* 0x000fe200078e0a19 */
[----:B------:R-:W-:Y:S01]  /*1390*/  IADD3.X R38, P0, R3, c[0x0][0x188], RZ, PT, !PT ;  /* 0x0000620003267a10 */ /* 0x000fe20003f1e4ff */
[----:B------:R-:W-:Y:S01]  /*13a0*/  IMAD R26, R25, UR4, R0 ;  /* 0x00000004191a7c24 */ /* 0x000fe2000f8e0200 */
[----:B------:R-:W-:Y:S01]  /*13b0*/  IADD3 R25, R46, -R25, RZ ;  /* 0x800000192e197210 */ /* 0x000fe20007ffe0ff */
[----:B------:R-:W-:-:S02]  /*13c0*/  IMAD.MOV.U32 R71, RZ, RZ, 0x4 ;  /* 0x00000004ff477424 */ /* 0x000fc400078e00ff */
[----:B------:R-:W-:Y:S02]  /*13d0*/  IMAD R46, R46, c[0x0][0x1bc], RZ ;  /* 0x00006f002e2e7a24 */ /* 0x000fe400078e02ff */
[----:B------:R-:W-:-:S04]  /*13e0*/  IMAD.WIDE.U32 R68, R24, R71, c[0x0][0x170] ;  /* 0x00005c0018447625 */ /* 0x000fc800078e0047 */
[----:B------:R-:W-:-:S04]  /*13f0*/  IMAD.WIDE.U32 R62, R24, R71, c[0x0][0x178] ;  /* 0x00005e00183e7625 */ /* 0x000fc800078e0047 */
[----:B------:R-:W-:-:S04]  /*1400*/  IMAD.WIDE R60, R36, R71, c[0x0][0x1a0] ;  /* 0x00006800243c7625 */ /* 0x000fc800078e0247 */
[----:B------:R-:W-:-:S04]  /*1410*/  IMAD.WIDE R54, R36, R71, c[0x0][0x1a8] ;  /* 0x00006a0024367625 */ /* 0x000fc800078e0247 */
[----:B------:R-:W-:Y:S01]  /*1420*/  IMAD R44, R25, c[0x0][0x1bc], RZ ;  /* 0x00006f00192c7a24 */ /* 0x000fe200078e02ff */
[----:B------:R-:W-:Y:S01]  /*1430*/  LEA.HI.X.SX32 R25, R3, c[0x0][0x18c], 0x1, P0 ;  /* 0x0000630003197a11 */ /* 0x000fe200000f0eff */
[----:B------:R-:W-:-:S04]  /*1440*/  IMAD.WIDE R76, R46, R71, c[0x0][0x1a0] ;  /* 0x000068002e4c7625 */ /* 0x000fc800078e0247 */
[----:B------:R-:W-:Y:S02]  /*1450*/  IMAD R23, R10, c[0x0][0x0], R31 ;  /* 0x000000000a177a24 */ /* 0x000fe400078e021f */
[----:B------:R-:W-:-:S08]  /*1460*/  IMAD.WIDE R70, R46, R71, c[0x0][0x1a8] ;  /* 0x00006a002e467625 */ /* 0x000fd000078e0247 */
.L_x_57:
[----:B------:R-:W-:Y:S01]  /*1470*/  IADD3 R0, R27, 0x1, RZ ;  /* 0x000000011b007810 */ /* 0x000fe20007ffe0ff */
[----:B------:R-:W-:Y:S01]  /*1480*/  BMOV.32.CLEAR RZ, B9 ;  /* 0x0000000009ff7355 */ /* 0x000fe20000100000 */
[----:B------:R-:W-:Y:S02]  /*1490*/  BSSY B9, `(.L_x_45) ;  /* 0x00000dc000097945 */ /* 0x000fe40003800000 */
[----:B------:R-:W-:-:S12]  /*14a0*/  ISETP.GE.AND P0, PT, R0, RZ, PT ;  /* 0x000000ff0000720c */ /* 0x000fd80003f06270 */
[----:B------:R-:W-:Y:S05]  /*14b0*/  @!P0 BRA `(.L_x_23) ;  /* 0x00000d9000008947 */ /* 0x000fea0003800000 */
[----:B------:R-:W-:Y:S01]  /*14c0*/  LOP3.LUT R0, R24, R27, RZ, 0xfc, !PT ;  /* 0x0000001b18007212 */ /* 0x000fe200078efcff */
[----:B------:R-:W-:Y:S01]  /*14d0*/  BMOV.32.CLEAR RZ, B6 ;  /* 0x0000000006ff7355 */ /* 0x000fe20000100000 */
[----:B------:R-:W-:Y:S01]  /*14e0*/  BSSY B6, `(.L_x_46) ;  /* 0x0000016000067945 */ /* 0x000fe20003800000 */
[----:B------:R-:W-:Y:S01]  /*14f0*/  IMAD.MOV.U32 R92, RZ, RZ, c[0x0][0x160] ;  /* 0x00005800ff5c7624 */ /* 0x000fe200078e00ff */
[C---:B------:R-:W-:Y:S01]  /*1500*/  ISETP.NE.AND P0, PT, R0.reuse, RZ, PT ;  /* 0x000000ff0000720c */ /* 0x040fe20003f05270 */
[----:B------:R-:W-:Y:S01]  /*1510*/  IMAD.MOV.U32 R93, RZ, RZ, c[0x0][0x164] ;  /* 0x00005900ff5d7624 */ /* 0x000fe200078e00ff */
[----:B------:R-:W-:-:S04]  /*1520*/  ISETP.NE.AND P1, PT, R0, RZ, PT ;  /* 0x000000ff0000720c */ /* 0x000fc80003f25270 */
[----:B------:R-:W-:-:S06]  /*1530*/  P2R R22, PR, RZ, 0x2 ;  /* 0x00000002ff167803 */ /* 0x000fcc0000000000 */
[----:B------:R-:W-:Y:S05]  /*1540*/  @P0 BRA `(.L_x_18) ;  /* 0x000000f000000947 */ /* 0x000fea0003800000 */
[----:B------:R-:W-:Y:S01]  /*1550*/  ULDC.64 UR4, c[0x0][0x188] ;  /* 0x0000620000047ab9 */ /* 0x000fe20000000a00 */
[----:B------:R-:W2:Y:S04]  /*1560*/  LDG.E.S8.SYS R17, [R92] ;  /* 0x000000005c117381 */ /* 0x000ea800001ee300 */
[----:B------:R-:W2:Y:S01]  /*1570*/  LDG.E.S8.SYS R19, [R52.64+UR4+0x1] ;  /* 0x0000010434137981 */ /* 0x000ea2000c1ee300 */
[----:B------:R-:W-:Y:S01]  /*1580*/  IADD3 R18, R52, 0x1, RZ ;  /* 0x0000000134127810 */ /* 0x000fe20007ffe0ff */
[----:B------:R-:W-:Y:S01]  /*1590*/  IMAD.MOV.U32 R16, RZ, RZ, RZ ;  /* 0x000000ffff107224 */ /* 0x000fe200078e00ff */
        /* <DEDUP_REMOVED lines=8> */
[----:B--2---:R0:W-:Y:S07]  /*1620*/  STL.128 [R1], R16 ;  /* 0x0000001001007387 */ /* 0x0041ee0000100c00 */
[----:B0-----:R-:W-:Y:S05]  /*1630*/  CALL.ABS.NOINC `(vprintf) ;  /* 0x0000000000007943 */ /* 0x001fea0003c00000 */
.L_x_18:
[----:B------:R-:W-:Y:S05]  /*1640*/  BSYNC B6 ;  /* 0x0000000000067941 */ /* 0x000fea0003800000 */
.L_x_46:
[----:B------:R-:W-:Y:S01]  /*1650*/  IMAD.MOV.U32 R39, RZ, RZ, R25 ;  /* 0x000000ffff277224 */ /* 0x000fe200078e0019 */
[----:B------:R-:W-:-:S02]  /*1660*/  ULDC.64 UR4, c[0x0][0x160] ;  /* 0x0000580000047ab9 */ /* 0x000fc40000000a00 */
[----:B------:R-:W2:Y:S05]  /*1670*/  LDG.E.U8.SYS R0, [R24.U32+UR4] ;  /* 0x0000000418007981 */ /* 0x000eaa00081ee100 */
[----:B------:R-:W3:Y:S01]  /*1680*/  LDG.E.U8.SYS R5, [R38] ;  /* 0x0000000026057381 */ /* 0x000ee200001ee100 */
[----:B------:R-:W-:Y:S01]  /*1690*/  BMOV.32.CLEAR RZ, B8 ;  /* 0x0000000008ff7355 */ /* 0x000fe20000100000 */
[----:B------:R-:W-:Y:S01]  /*16a0*/  IMAD.MOV.U32 R86, RZ, RZ, 0x4 ;  /* 0x00000004ff567424 */ /* 0x000fe200078e00ff */
[----:B------:R-:W-:Y:S01]  /*16b0*/  BSSY B8, `(.L_x_47) ;  /* 0x000004d000087945 */ /* 0x000fe20003800000 */
[----:B------:R-:W-:Y:S01]  /*16c0*/  BMOV.32.CLEAR RZ, B6 ;  /* 0x0000000006ff7355 */ /* 0x000fe20000100000 */
[----:B------:R-:W-:Y:S01]  /*16d0*/  BSSY B6, `(.L_x_48) ;  /* 0x000003d000067945 */ /* 0x000fe20003800000 */
[----:B------:R-:W-:Y:S01]  /*16e0*/  SHF.R.S32.HI R16, RZ, 0x1f, R23 ;  /* 0x0000001fff107819 */ /* 0x000fe20000011417 */
[----:B------:R-:W-:-:S02]  /*16f0*/  IMAD.IADD R10, R18, 0x1, R27 ;  /* 0x00000001120a7824 */ /* 0x000fc400078e021b */
[----:B------:R-:W-:Y:S01]  /*1700*/  IMAD.WIDE R86, R23, R86, c[0x0][0x190] ;  /* 0x0000640017567625 */ /* 0x000fe200078e0256 */
[----:B--2---:R-:W-:Y:S02]  /*1710*/  PRMT R4, R0, 0x9910, RZ ;  /* 0x0000991000047816 */ /* 0x004fe400000000ff */
[----:B---3--:R-:W-:-:S04]  /*1720*/  PRMT R3, R5, 0x9910, RZ ;  /* 0x0000991005037816 */ /* 0x008fc800000000ff */
[----:B------:R-:W-:-:S12]  /*1730*/  ISETP.NE.AND P0, PT, R4, R3, PT ;  /* 0x000000030400720c */ /* 0x000fd80003f05270 */
[----:B------:R-:W-:Y:S05]  /*1740*/  @!P0 BRA `(.L_x_49) ;  /* 0x0000019000008947 */ /* 0x000fea0003800000 */
[----:B------:R-:W-:Y:S01]  /*1750*/  ISETP.NE.AND P6, PT, R29, RZ, PT ;  /* 0x000000ff1d00720c */ /* 0x000fe20003fc5270 */
[----:B------:R-:W-:Y:S01]  /*1760*/  BMOV.32.CLEAR RZ, B7 ;  /* 0x0000000007ff7355 */ /* 0x000fe20000100000 */
[----:B------:R-:W-:Y:S10]  /*1770*/  BSSY B7, `(.L_x_50) ;  /* 0x000000f000077945 */ /* 0x000ff40003800000 */
[----:B------:R-:W-:Y:S05]  /*1780*/  @P6 BRA `(.L_x_19) ;  /* 0x000000d000006947 */ /* 0x000fea0003800000 */
[----:B------:R-:W2:Y:S01]  /*1790*/  LDG.E.S8.SYS R9, [R92] ;  /* 0x000000005c097381 */ /* 0x000ea200001ee300 */
[----:B------:R-:W-:Y:S01]  /*17a0*/  PRMT R11, R5, 0x8880, RZ ;  /* 0x00008880050b7816 */ /* 0x000fe200000000ff */
[----:B------:R-:W-:Y:S01]  /*17b0*/  IMAD.MOV.U32 R8, RZ, RZ, RZ ;  /* 0x000000ffff087224 */ /* 0x000fe200078e00ff */
[----:B------:R-:W-:Y:S01]  /*17c0*/  UMOV UR4, 32@lo($str$7) ;  /* 0x0000000000047882 */ /* 0x000fe20000000000 */
[----:B------:R-:W-:Y:S01]  /*17d0*/  IMAD.MOV.U32 R6, RZ, RZ, R28 ;  /* 0x000000ffff067224 */ /* 0x000fe200078e001c */
[----:B------:R-:W-:Y:S01]  /*17e0*/  UMOV UR5, 32@hi($str$7) ;  /* 0x0000000000057882 */ /* 0x000fe20000000000 */
[----:B------:R-:W-:Y:S01]  /*17f0*/  MOV R7, R2 ;  /* 0x0000000200077202 */ /* 0x000fe20000000f00 */
[----:B------:R-:W-:Y:S01]  /*1800*/  IMAD.U32 R4, RZ, RZ, UR4 ;  /* 0x00000004ff047e24 */ /* 0x000fe2000f8e00ff */
[----:B------:R-:W-:Y:S01]  /*1810*/  MOV R20, 32@lo((subComputation + .L_x_19@srel)) ;  /* 0x0000000000147802 */ /* 0x000fe20000000f00 */
[----:B------:R-:W-:Y:S01]  /*1820*/  IMAD.U32 R5, RZ, RZ, UR5 ;  /* 0x00000005ff057e24 */ /* 0x000fe2000f8e00ff */
[----:B------:R-:W-:Y:S01]  /*1830*/  MOV R21, 32@hi((subComputation + .L_x_19@srel)) ;  /* 0x0000000000157802 */ /* 0x000fe20000000f00 */
[----:B--2---:R0:W-:Y:S07]  /*1840*/  STL.128 [R1], R8 ;  /* 0x0000000801007387 */ /* 0x0041ee0000100c00 */
[----:B0-----:R-:W-:Y:S05]  /*1850*/  CALL.ABS.NOINC `(vprintf) ;  /* 0x0000000000007943 */ /* 0x001fea0003c00000 */
.L_x_19:
[----:B------:R-:W-:Y:S05]  /*1860*/  BSYNC B7 ;  /* 0x0000000000077941 */ /* 0x000fea0003800000 */
.L_x_50:
[----:B------:R-:W2:Y:S01]  /*1870*/  LDG.E.SYS R0, [R84] ;  /* 0x0000000054007381 */ /* 0x000ea200001ee900 */
[----:B------:R-:W-:-:S12]  /*1880*/  ISETP.NE.AND P6, PT, R22, RZ, PT ;  /* 0x000000ff1600720c */ /* 0x000fd80003fc5270 */
[----:B------:R-:W-:Y:S01]  /*1890*/  @P6 BREAK B6 ;  /* 0x0000000000066942 */ /* 0x000fe20003800000 */
[----:B--2---:R-:W-:-:S08]  /*18a0*/  FADD R3, -R0, 1 ;  /* 0x3f80000000037421 */ /* 0x004fd00000000100 */
[----:B------:R0:W-:Y:S01]  /*18b0*/  STG.E.SYS [R86], R3 ;  /* 0x0000000356007386 */ /* 0x0001e2000010e900 */
[----:B------:R-:W-:Y:S05]  /*18c0*/  @P6 BRA `(.L_x_21) ;  /* 0x000002b000006947 */ /* 0x000fea0003800000 */
[----:B------:R-:W-:Y:S05]  /*18d0*/  BRA `(.L_x_51) ;  /* 0x000001c000007947 */ /* 0x000fea0003800000 */
.L_x_49:
        /* <DEDUP_REMOVED lines=17> */
.L_x_20:
[----:B------:R-:W-:Y:S05]  /*19f0*/  BSYNC B7 ;  /* 0x0000000000077941 */ /* 0x000fea0003800000 */
.L_x_52:
[----:B------:R0:W5:Y:S01]  /*1a00*/  LDG.E.SYS R3, [R84] ;  /* 0x0000000054037381 */ /* 0x00016200001ee900 */
[----:B------:R-:W-:Y:S01]  /*1a10*/  BMOV.32.CLEAR RZ, B1 ;  /* 0x0000000001ff7355 */ /* 0x000fe20000100000 */
[----:B------:R-:W-:Y:S01]  /*1a20*/  BSSY B1, `(.L_x_53) ;  /* 0x0000003000017945 */ /* 0x000fe20003800000 */
[----:B------:R-:W-:-:S08]  /*1a30*/  MOV R0, 0x1a50 ;  /* 0x00001a5000007802 */ /* 0x000fd00000000f00 */
[----:B0----5:R-:W-:Y:S05]  /*1a40*/  CALL.REL.NOINC `($subComputation$__cuda_sm3x_div_rn_noftz_f32) ;  /* 0x00000eb000007944 */ /* 0x021fea0003c00000 */
[----:B------:R-:W-:Y:S05]  /*1a50*/  BSYNC B1 ;  /* 0x0000000000017941 */ /* 0x000fea0003800000 */
.L_x_53:
[----:B------:R0:W-:Y:S01]  /*1a60*/  STG.E.SYS [R86], R7 ;  /* 0x0000000756007386 */ /* 0x0001e2000010e900 */
[----:B------:R-:W-:-:S12]  /*1a70*/  ISETP.NE.AND P0, PT, R22, RZ, PT ;  /* 0x000000ff1600720c */ /* 0x000fd80003f05270 */
[----:B------:R-:W-:Y:S01]  /*1a80*/  @P0 BREAK B6 ;  /* 0x0000000000060942 */ /* 0x000fe20003800000 */
[----:B------:R-:W-:Y:S05]  /*1a90*/  @P0 BRA `(.L_x_21) ;  /* 0x000000e000000947 */ /* 0x000fea0003800000 */
.L_x_51:
[----:B0-----:R-:W-:Y:S05]  /*1aa0*/  BSYNC B6 ;  /* 0x0000000000067941 */ /* 0x001fea0003800000 */
.L_x_48:
[----:B------:R-:W2:Y:S01]  /*1ab0*/  LDG.E.SYS R0, [R78] ;  /* 0x000000004e007381 */ /* 0x000ea200001ee900 */
[----:B------:R-:W-:Y:S01]  /*1ac0*/  UMOV UR4, 32@lo($str$8) ;  /* 0x0000000000047882 */ /* 0x000fe20000000000 */
[----:B------:R-:W-:Y:S01]  /*1ad0*/  IMAD.MOV.U32 R6, RZ, RZ, R28 ;  /* 0x000000ffff067224 */ /* 0x000fe200078e001c */
[----:B------:R-:W-:Y:S01]  /*1ae0*/  UMOV UR5, 32@hi($str$8) ;  /* 0x0000000000057882 */ /* 0x000fe20000000000 */
[----:B------:R0:W-:Y:S01]  /*1af0*/  STL [R1], R36 ;  /* 0x0000002401007387 */ /* 0x0001e20000100800 */
[----:B------:R-:W-:Y:S01]  /*1b00*/  IMAD.MOV.U32 R7, RZ, RZ, R2 ;  /* 0x000000ffff077224 */ /* 0x000fe200078e0002 */
[----:B------:R-:W-:Y:S01]  /*1b10*/  MOV R20, 32@lo((subComputation + .L_x_21@srel)) ;  /* 0x0000000000147802 */ /* 0x000fe20000000f00 */
[----:B------:R-:W-:Y:S01]  /*1b20*/  IMAD.U32 R4, RZ, RZ, UR4 ;  /* 0x00000004ff047e24 */ /* 0x000fe2000f8e00ff */
[----:B------:R-:W-:Y:S01]  /*1b30*/  MOV R21, 32@hi((subComputation + .L_x_21@srel)) ;  /* 0x0000000000157802 */ /* 0x000fe20000000f00 */
[----:B------:R-:W-:Y:S01]  /*1b40*/  IMAD.U32 R5, RZ, RZ, UR5 ;  /* 0x00000005ff057e24 */ /* 0x000fe2000f8e00ff */
[----:B--2---:R-:W1:Y:S02]  /*1b50*/  F2F.F64.F32 R8, R0 ;  /* 0x0000000000087310 */ /* 0x004e640000201800 */
[----:B-1----:R0:W-:Y:S05]  /*1b60*/  STL.64 [R1+0x8], R8 ;  /* 0x0000080801007387 */ /* 0x0021ea0000100a00 */
[----:B0-----:R-:W-:Y:S05]  /*1b70*/  CALL.ABS.NOINC `(vprintf) ;  /* 0x0000000000007943 */ /* 0x001fea0003c00000 */
.L_x_21:
[----:B0-----:R-:W-:Y:S05]  /*1b80*/  BSYNC B8 ;  /* 0x0000000000087941 */ /* 0x001fea0003800000 */
.L_x_47:
[----:B------:R-:W0:Y:S01]  /*1b90*/  I2F.U32.RP R0, c[0x0][0x0] ;  /* 0x0000000000007b06 */ /* 0x000e220000209000 */
[----:B------:R-:W-:Y:S01]  /*1ba0*/  ISETP.NE.U32.AND P1, PT, RZ, c[0x0][0x0], PT ;  /* 0x00000000ff007a0c */ /* 0x000fe20003f25070 */
[----:B0-----:R-:W0:Y:S02]  /*1bb0*/  MUFU.RCP R0, R0 ;  /* 0x0000000000007308 */ /* 0x001e240000001000 */
[----:B0-----:R-:W-:-:S06]  /*1bc0*/  IADD3 R4, R0, 0xffffffe, RZ ;  /* 0x0ffffffe00047810 */ /* 0x001fcc0007ffe0ff */
[----:B------:R0:W1:Y:S02]  /*1bd0*/  F2I.FTZ.U32.TRUNC.NTZ R5, R4 ;  /* 0x0000000400057305 */ /* 0x000064000021f000 */
[----:B0-----:R-:W-:Y:S01]  /*1be0*/  MOV R4, RZ ;  /* 0x000000ff00047202 */ /* 0x001fe20000000f00 */
[----:B-1----:R-:W-:-:S04]  /*1bf0*/  IMAD.MOV R3, RZ, RZ, -R5 ;  /* 0x000000ffff037224 */ /* 0x002fc800078e0a05 */
[----:B------:R-:W-:-:S04]  /*1c00*/  IMAD R3, R3, c[0x0][0x0], RZ ;  /* 0x0000000003037a24 */ /* 0x000fc800078e02ff */
[----:B------:R-:W-:-:S08]  /*1c10*/  IMAD.HI.U32 R5, R5, R3, R4 ;  /* 0x0000000305057227 */ /* 0x000fd000078e0004 */
[----:B------:R-:W-:-:S06]  /*1c20*/  IMAD.HI.U32 R5, R5, R24, RZ ;  /* 0x0000001805057227 */ /* 0x000fcc00078e00ff */
[----:B------:R-:W-:-:S04]  /*1c30*/  IMAD.MOV R5, RZ, RZ, -R5 ;  /* 0x000000ffff057224 */ /* 0x000fc800078e0a05 */
[----:B------:R-:W-:-:S05]  /*1c40*/  IMAD R3, R5, c[0x0][0x0], R24 ;  /* 0x0000000005037a24 */ /* 0x000fca00078e0218 */
[----:B------:R-:W-:-:S12]  /*1c50*/  ISETP.GE.U32.AND P0, PT, R3, c[0x0][0x0], PT ;  /* 0x0000000003007a0c */ /* 0x000fd80003f06070 */
[----:B------:R-:W-:-:S04]  /*1c60*/  @P0 IADD3 R3, R3, -c[0x0][0x0], RZ ;  /* 0x8000000003030a10 */ /* 0x000fc80007ffe0ff */
[----:B------:R-:W-:-:S12]  /*1c70*/  ISETP.GE.U32.AND P0, PT, R3, c[0x0][0x0], PT ;  /* 0x0000000003007a0c */ /* 0x000fd80003f06070 */
[----:B------:R-:W-:Y:S02]  /*1c80*/  @P0 IADD3 R3, R3, -c[0x0][0x0], RZ ;  /* 0x8000000003030a10 */ /* 0x000fe40007ffe0ff */
[----:B------:R-:W-:Y:S02]  /*1c90*/  ISETP.NE.AND P0, PT, R24, RZ, PT ;  /* 0x000000ff1800720c */ /* 0x000fe40003f05270 */
[----:B------:R-:W-:-:S04]  /*1ca0*/  @!P1 LOP3.LUT R3, RZ, c[0x0][0x0], RZ, 0x33, !PT ;  /* 0x00000000ff039a12 */ /* 0x000fc800078e33ff */
[----:B------:R-:W-:-:S12]  /*1cb0*/  ISETP.EQ.OR P0, PT, R3, RZ, !P0 ;  /* 0x000000ff0300720c */ /* 0x000fd80004702670 */
[----:B------:R-:W-:Y:S05]  /*1cc0*/  @P0 BRA `(.L_x_54) ;  /* 0x000003a000000947 */ /* 0x000fea0003800000 */
[----:B------:R-:W-:Y:S01]  /*1cd0*/  IMAD.MOV.U32 R9, RZ, RZ, 0x4 ;  /* 0x00000004ff097424 */ /* 0x000fe200078e00ff */
[C---:B------:R-:W-:Y:S01]  /*1ce0*/  IADD3 R8, R26.reuse, -0x1, RZ ;  /* 0xffffffff1a087810 */ /* 0x040fe20007ffe0ff */
[----:B------:R-:W2:Y:S02]  /*1cf0*/  LDG.E.SYS R3, [R68] ;  /* 0x0000000044037381 */ /* 0x000ea400001ee900 */
[CC--:B------:R-:W-:Y:S02]  /*1d00*/  IMAD.WIDE R6, R26.reuse, R9.reuse, c[0x0][0x1a0] ;  /* 0x000068001a067625 */ /* 0x0c0fe400078e0209 */
[----:B------:R-:W3:Y:S02]  /*1d10*/  LDG.E.SYS R87, [R86] ;  /* 0x0000000056577381 */ /* 0x000ee400001ee900 */
[----:B------:R-:W-:-:S04]  /*1d20*/  IMAD.WIDE R4, R26, R9, c[0x0][0x198] ;  /* 0x000066001a047625 */ /* 0x000fc800078e0209 */
[----:B------:R-:W-:Y:S01]  /*1d30*/  IMAD.WIDE R8, R8, R9, c[0x0][0x1a8] ;  /* 0x00006a0008087625 */ /* 0x000fe200078e0209 */
[----:B------:R-:W4:Y:S04]  /*1d40*/  LDG.E.SYS R10, [R6+-0x4] ;  /* 0xfffffc00060a7381 */ /* 0x000f2800001ee900 */
[----:B------:R-:W2:Y:S04]  /*1d50*/  LDG.E.SYS R0, [R4+-0x4] ;  /* 0xfffffc0004007381 */ /* 0x000ea800001ee900 */
[----:B------:R-:W5:Y:S01]  /*1d60*/  LDG.E.SYS R9, [R8] ;  /* 0x0000000008097381 */ /* 0x000f6200001ee900 */
[C---:B------:R-:W-:Y:S01]  /*1d70*/  SHF.L.U64.HI R17, R23.reuse, 0x2, R16 ;  /* 0x0000000217117819 */ /* 0x040fe20000010210 */
[----:B------:R-:W-:Y:S01]  /*1d80*/  IMAD.SHL.U32 R16, R23, 0x4, RZ ;  /* 0x0000000417107824 */ /* 0x000fe200078e00ff */
[----:B------:R-:W-:Y:S01]  /*1d90*/  ULDC.64 UR4, c[0x0][0x198] ;  /* 0x0000660000047ab9 */ /* 0x000fe20000000a00 */
[----:B----4-:R-:W-:-:S04]  /*1da0*/  FMUL R10, R10, c[0x0][0x1c4] ;  /* 0x000071000a0a7a20 */ /* 0x010fc80000400000 */
[----:B--2---:R-:W-:-:S04]  /*1db0*/  FFMA R0, R0, R3, R10 ;  /* 0x0000000300007223 */ /* 0x004fc8000000000a */
[----:B-----5:R-:W-:-:S04]  /*1dc0*/  FFMA R0, R9, c[0x0][0x1c4], R0 ;  /* 0x0000710009007a23 */ /* 0x020fc80000000000 */
[----:B---3--:R-:W-:-:S08]  /*1dd0*/  FMUL R3, R0, R87 ;  /* 0x0000005700037220 */ /* 0x008fd00000400000 */
[----:B------:R0:W-:Y:S04]  /*1de0*/  STG.E.SYS [R16.64+UR4], R3 ;  /* 0x0000000310007986 */ /* 0x0001e8000c10e904 */
[----:B------:R-:W2:Y:S04]  /*1df0*/  LDG.E.SYS R6, [R6] ;  /* 0x0000000006067381 */ /* 0x000ea800001ee900 */
[----:B------:R-:W3:Y:S04]  /*1e00*/  LDG.E.SYS R4, [R4] ;  /* 0x0000000004047381 */ /* 0x000ee800001ee900 */
[----:B------:R-:W3:Y:S01]  /*1e10*/  LDG.E.SYS R9, [R62] ;  /* 0x000000003e097381 */ /* 0x000ee200001ee900 */
[----:B------:R-:W-:-:S03]  /*1e20*/  ULDC.64 UR6, c[0x0][0x1a0] ;  /* 0x0000680000067ab9 */ /* 0x000fc60000000a00 */
[----:B------:R-:W4:Y:S01]  /*1e30*/  LDG.E.SYS R8, [R16.64+UR6+-0x4] ;  /* 0xfffffc0610087981 */ /* 0x000f22000c1ee900 */
[----:B--2---:R-:W-:-:S04]  /*1e40*/  FMUL R0, R6, c[0x0][0x1c8] ;  /* 0x0000720006007a20 */ /* 0x004fc80000400000 */
[----:B---3--:R-:W-:-:S08]  /*1e50*/  FFMA R9, R4, R9, R0 ;  /* 0x0000000904097223 */ /* 0x008fd00000000000 */
[----:B------:R0:W-:Y:S04]  /*1e60*/  STG.E.SYS [R16.64+UR6], R9 ;  /* 0x0000000910007986 */ /* 0x0001e8000c10e906 */
[----:B------:R-:W2:Y:S01]  /*1e70*/  LDG.E.SYS R0, [R16.64+UR4+-0x4] ;  /* 0xfffffc0410007981 */ /* 0x000ea2000c1ee900 */
[----:B------:R-:W-:Y:S01]  /*1e80*/  ISETP.NE.AND P0, PT, R27, RZ, PT ;  /* 0x000000ff1b00720c */ /* 0x000fe20003f05270 */
[----:B----4-:R-:W-:-:S03]  /*1e90*/  FMUL R11, R8, c[0x0][0x1c8] ;  /* 0x00007200080b7a20 */ /* 0x010fc60000400000 */
[----:B------:R-:W-:Y:S01]  /*1ea0*/  ISETP.EQ.AND P0, PT, R24, 0x1f, !P0 ;  /* 0x0000001f1800780c */ /* 0x000fe20004702270 */
[----:B------:R-:W-:Y:S01]  /*1eb0*/  ULDC.64 UR4, c[0x0][0x1a8] ;  /* 0x00006a0000047ab9 */ /* 0x000fe20000000a00 */
[----:B--2---:R-:W-:-:S08]  /*1ec0*/  FFMA R11, R0, c[0x0][0x1c8], R11 ;  /* 0x00007200000b7a23 */ /* 0x004fd0000000000b */
[----:B------:R0:W-:Y:S02]  /*1ed0*/  STG.E.SYS [R16.64+UR4], R11 ;  /* 0x0000000b10007986 */ /* 0x0001e4000c10e904 */
[----:B------:R-:W-:Y:S05]  /*1ee0*/  @!P0 BRA `(.L_x_23) ;  /* 0x0000036000008947 */ /* 0x000fea0003800000 */
[----:B------:R-:W-:Y:S01]  /*1ef0*/  ULDC.64 UR4, c[0x0][0x198] ;  /* 0x0000660000047ab9 */ /* 0x000fe20000000a00 */
[----:B------:R-:W2:Y:S04]  /*1f00*/  LDG.E.SYS R0, [R60] ;  /* 0x000000003c007381 */ /* 0x000ea800001ee900 */
[----:B------:R-:W3:Y:S04]  /*1f10*/  LDG.E.SYS R8, [R16.64+UR4] ;  /* 0x0000000410087981 */ /* 0x000ee8000c1ee900 */
[----:B0-----:R-:W4:Y:S04]  /*1f20*/  LDG.E.SYS R3, [R54] ;  /* 0x0000000036037381 */ /* 0x001f2800001ee900 */
[----:B------:R-:W0:Y:S04]  /*1f30*/  S2R R22, SR_TID.X ;  /* 0x0000000000167919 */ /* 0x000e280000002100 */
[----:B------:R1:W-:Y:S04]  /*1f40*/  STL [R1+0x10], R36 ;  /* 0x0000102401007387 */ /* 0x0003e80000100800 */
[----:B------:R1:W-:Y:S04]  /*1f50*/  STL [R1+0x20], R36 ;  /* 0x0000202401007387 */ /* 0x0003e80000100800 */
[----:B0-----:R1:W-:Y:S01]  /*1f60*/  STL.64 [R1], R22 ;  /* 0x0000001601007387 */ /* 0x0013e20000100a00 */
[----:B------:R-:W-:-:S02]  /*1f70*/  UMOV UR4, 32@lo($str$10) ;  /* 0x0000000000047882 */ /* 0x000fc40000000000 */
[----:B------:R-:W-:Y:S01]  /*1f80*/  UMOV UR5, 32@hi($str$10) ;  /* 0x0000000000057882 */ /* 0x000fe20000000000 */
[----:B------:R-:W-:Y:S01]  /*1f90*/  IMAD.MOV.U32 R6, RZ, RZ, R28 ;  /* 0x000000ffff067224 */ /* 0x000fe200078e001c */
[----:B------:R-:W-:Y:S01]  /*1fa0*/  MOV R20, 32@lo((subComputation + .L_x_22@srel)) ;  /* 0x0000000000147802 */ /* 0x000fe20000000f00 */
[----:B------:R-:W-:Y:S01]  /*1fb0*/  IMAD.MOV.U32 R7, RZ, RZ, R2 ;  /* 0x000000ffff077224 */ /* 0x000fe200078e0002 */
[----:B------:R-:W-:Y:S01]  /*1fc0*/  MOV R21, 32@hi((subComputation + .L_x_22@srel)) ;  /* 0x0000000000157802 */ /* 0x000fe20000000f00 */
[----:B------:R-:W-:Y:S02]  /*1fd0*/  IMAD.U32 R4, RZ, RZ, UR4 ;  /* 0x00000004ff047e24 */ /* 0x000fe4000f8e00ff */
[----:B------:R-:W-:Y:S01]  /*1fe0*/  IMAD.U32 R5, RZ, RZ, UR5 ;  /* 0x00000005ff057e24 */ /* 0x000fe2000f8e00ff */
[----:B--2---:R-:W0:Y:S01]  /*1ff0*/  F2F.F64.F32 R10, R0 ;  /* 0x00000000000a7310 */ /* 0x004e220000201800 */
[----:B---3--:R-:W2:Y:S01]  /*2000*/  F2F.F64.F32 R8, R8 ;  /* 0x0000000800087310 */ /* 0x008ea20000201800 */
[----:B----4-:R-:W3:Y:S01]  /*2010*/  F2F.F64.F32 R12, R3 ;  /* 0x00000003000c7310 */ /* 0x010ee20000201800 */
[----:B0-----:R1:W-:Y:S04]  /*2020*/  STL.64 [R1+0x18], R10 ;  /* 0x0000180a01007387 */ /* 0x0013e80000100a00 */
[----:B--2---:R1:W-:Y:S04]  /*2030*/  STL.64 [R1+0x8], R8 ;  /* 0x0000080801007387 */ /* 0x0043e80000100a00 */
[----:B---3--:R1:W-:Y:S02]  /*2040*/  STL.64 [R1+0x28], R12 ;  /* 0x0000280c01007387 */ /* 0x0083e40000100a00 */
[----:B-1----:R-:W-:Y:S05]  /*2050*/  CALL.ABS.NOINC `(vprintf) ;  /* 0x0000000000007943 */ /* 0x002fea0003c00000 */
.L_x_22:
[----:B------:R-:W-:Y:S05]  /*2060*/  BRA `(.L_x_23) ;  /* 0x000001e000007947 */ /* 0x000fea0003800000 */
.L_x_54:
[----:B------:R-:W-:Y:S01]  /*2070*/  IMAD.MOV.U32 R5, RZ, RZ, 0x4 ;  /* 0x00000004ff057424 */ /* 0x000fe200078e00ff */
[----:B------:R-:W-:-:S03]  /*2080*/  ISETP.NE.AND P0, PT, R22, RZ, PT ;  /* 0x000000ff1600720c */ /* 0x000fc60003f05270 */
[----:B------:R-:W-:-:S04]  /*2090*/  IMAD.WIDE R6, R44, R5, c[0x0][0x198] ;  /* 0x000066002c067625 */ /* 0x000fc800078e0205 */
[----:B------:R-:W-:-:S04]  /*20a0*/  IMAD.WIDE R8, R44, R5, c[0x0][0x1a0] ;  /* 0x000068002c087625 */ /* 0x000fc800078e0205 */
[----:B------:R-:W-:Y:S01]  /*20b0*/  IMAD.WIDE R4, R44, R5, c[0x0][0x1a8] ;  /* 0x00006a002c047625 */ /* 0x000fe200078e0205 */
[----:B------:R0:W-:Y:S04]  /*20c0*/  STG.E.SYS [R6], RZ ;  /* 0x000000ff06007386 */ /* 0x0001e8000010e900 */
[----:B------:R0:W-:Y:S04]  /*20d0*/  STG.E.SYS [R8], RZ ;  /* 0x000000ff08007386 */ /* 0x0001e8000010e900 */
[----:B------:R0:W-:Y:S01]  /*20e0*/  STG.E.SYS [R4], R30 ;  /* 0x0000001e04007386 */ /* 0x0001e2000010e900 */
[----:B------:R-:W-:Y:S05]  /*20f0*/  @P0 BRA `(.L_x_23) ;  /* 0x0000015000000947 */ /* 0x000fea0003800000 */
[----:B0-----:R0:W2:Y:S04]  /*2100*/  LDG.E.SYS R8, [R6] ;  /* 0x0000000006087381 */ /* 0x0010a800001ee900 */
[----:B------:R-:W3:Y:S04]  /*2110*/  LDG.E.SYS R0, [R76] ;  /* 0x000000004c007381 */ /* 0x000ee800001ee900 */
[----:B------:R-:W4:Y:S01]  /*2120*/  LDG.E.SYS R3, [R70] ;  /* 0x0000000046037381 */ /* 0x000f2200001ee900 */
[----:B------:R-:W-:Y:S01]  /*2130*/  UMOV UR4, 32@lo($str$9) ;  /* 0x0000000000047882 */ /* 0x000fe20000000000 */
[----:B0-----:R-:W-:Y:S01]  /*2140*/  IMAD.MOV.U32 R6, RZ, RZ, R28 ;  /* 0x000000ffff067224 */ /* 0x001fe200078e001c */
[----:B------:R-:W-:Y:S01]  /*2150*/  UMOV UR5, 32@hi($str$9) ;  /* 0x0000000000057882 */ /* 0x000fe20000000000 */
[----:B------:R0:W-:Y:S01]  /*2160*/  STL [R1], R44 ;  /* 0x0000002c01007387 */ /* 0x0001e20000100800 */
[----:B------:R-:W-:Y:S01]  /*2170*/  IMAD.MOV.U32 R7, RZ, RZ, R2 ;  /* 0x000000ffff077224 */ /* 0x000fe200078e0002 */
[----:B------:R-:W-:Y:S01]  /*2180*/  MOV R20, 32@lo((subComputation + .L_x_23@srel)) ;  /* 0x0000000000147802 */ /* 0x000fe20000000f00 */
[----:B------:R-:W-:Y:S01]  /*2190*/  IMAD.U32 R4, RZ, RZ, UR4 ;  /* 0x00000004ff047e24 */ /* 0x000fe2000f8e00ff */
[----:B------:R0:W-:Y:S01]  /*21a0*/  STL [R1+0x10], R46 ;  /* 0x0000102e01007387 */ /* 0x0001e20000100800 */
[----:B------:R-:W-:Y:S01]  /*21b0*/  IMAD.U32 R5, RZ, RZ, UR5 ;  /* 0x00000005ff057e24 */ /* 0x000fe2000f8e00ff */
[----:B------:R-:W-:-:S02]  /*21c0*/  MOV R21, 32@hi((subComputation + .L_x_23@srel)) ;  /* 0x0000000000157802 */ /* 0x000fc40000000f00 */
[----:B------:R0:W-:Y:S01]  /*21d0*/  STL [R1+0x20], R46 ;  /* 0x0000202e01007387 */ /* 0x0001e20000100800 */
[----:B--2---:R-:W1:Y:S01]  /*21e0*/  F2F.F64.F32 R8, R8 ;  /* 0x0000000800087310 */ /* 0x004e620000201800 */
[----:B---3--:R-:W2:Y:S01]  /*21f0*/  F2F.F64.F32 R10, R0 ;  /* 0x00000000000a7310 */ /* 0x008ea20000201800 */
[----:B----4-:R-:W3:Y:S01]  /*2200*/  F2F.F64.F32 R12, R3 ;  /* 0x00000003000c7310 */ /* 0x010ee20000201800 */
[----:B-1----:R0:W-:Y:S04]  /*2210*/  STL.64 [R1+0x8], R8 ;  /* 0x0000080801007387 */ /* 0x0021e80000100a00 */
[----:B--2---:R0:W-:Y:S04]  /*2220*/  STL.64 [R1+0x18], R10 ;  /* 0x0000180a01007387 */ /* 0x0041e80000100a00 */
[----:B---3--:R0:W-:Y:S02]  /*2230*/  STL.64 [R1+0x28], R12 ;  /* 0x0000280c01007387 */ /* 0x0081e40000100a00 */
[----:B0-----:R-:W-:Y:S05]  /*2240*/  CALL.ABS.NOINC `(vprintf) ;  /* 0x0000000000007943 */ /* 0x001fea0003c00000 */
.L_x_23:
[----:B------:R-:W-:Y:S05]  /*2250*/  BSYNC B9 ;  /* 0x0000000000097941 */ /* 0x000fea0003800000 */
.L_x_45:
[----:B------:R-:W-:Y:S01]  /*2260*/  LOP3.LUT R0, R24, R27, RZ, 0xfc, !PT ;  /* 0x0000001b18007212 */ /* 0x000fe200078efcff */
[----:B------:R-:W-:Y:S01]  /*2270*/  BMOV.32.CLEAR RZ, B6 ;  /* 0x0000000006ff7355 */ /* 0x000fe20000100000 */
[----:B------:R-:W-:Y:S02]  /*2280*/  BSSY B6, `(.L_x_55) ;  /* 0x000000d000067945 */ /* 0x000fe40003800000 */
[----:B------:R-:W-:-:S02]  /*2290*/  ISETP.NE.AND P0, PT, R0, RZ, PT ;  /* 0x000000ff0000720c */ /* 0x000fc40003f05270 */
[----:B------:R-:W-:-:S04]  /*22a0*/  ISETP.NE.AND P1, PT, R0, RZ, PT ;  /* 0x000000ff0000720c */ /* 0x000fc80003f25270 */
[----:B0-----:R-:W-:-:S06]  /*22b0*/  P2R R16, PR, RZ, 0x2 ;  /* 0x00000002ff107803 */ /* 0x001fcc0000000000 */
[----:B------:R-:W-:Y:S05]  /*22c0*/  @P0 BRA `(.L_x_24) ;  /* 0x0000008000000947 */ /* 0x000fea0003800000 */
        /* <DEDUP_REMOVED lines=8> */
.L_x_24:
[----:B------:R-:W-:Y:S05]  /*2350*/  BSYNC B6 ;  /* 0x0000000000067941 */ /* 0x000fea0003800000 */
.L_x_55:
[----:B------:R-:W-:Y:S01]  /*2360*/  ISETP.NE.AND P6, PT, R16, RZ, PT ;  /* 0x000000ff1000720c */ /* 0x000fe20003fc5270 */
[----:B------:R-:W-:Y:S04]  /*2370*/  WARPSYNC 0xffffffff ;  /* 0xffffffff00007948 */ /* 0x000fe80003800000 */
[----:B------:R-:W-:Y:S01]  /*2380*/  BMOV.32.CLEAR RZ, B6 ;  /* 0x0000000006ff7355 */ /* 0x000fe20000100000 */
[----:B------:R-:W-:Y:S05]  /*2390*/  BAR.SYNC 0x0 ;  /* 0x0000000000007b1d */ /* 0x000fea0000000000 */
[----:B------:R-:W-:Y:S01]  /*23a0*/  BSSY B6, `(.L_x_56) ;  /* 0x000000a000067945 */ /* 0x000fe20003800000 */
[----:B------:R-:W-:Y:S05]  /*23b0*/  @P6 BRA `(.L_x_25) ;  /* 0x0000008000006947 */ /* 0x000fea0003800000 */
[----:B------:R-:W-:Y:S01]  /*23c0*/  UMOV UR4, 32@lo($str$12) ;  /* 0x0000000000047882 */ /* 0x000fe20000000000 */
[----:B------:R-:W-:Y:S01]  /*23d0*/  CS2R R6, SRZ ;  /* 0x0000000000067805 */ /* 0x000fe2000001ff00 */
[----:B------:R-:W-:Y:S01]  /*23e0*/  UMOV UR5, 32@hi($str$12) ;  /* 0x0000000000057882 */ /* 0x000fe20000000000 */
[----:B------:R-:W-:Y:S01]  /*23f0*/  IMAD.U32 R4, RZ, RZ, UR4 ;  /* 0x00000004ff047e24 */ /* 0x000fe2000f8e00ff */
[----:B------:R-:W-:Y:S01]  /*2400*/  MOV R20, 32@lo((subComputation + .L_x_25@srel)) ;  /* 0x0000000000147802 */ /* 0x000fe20000000f00 */
[----:B------:R-:W-:Y:S01]  /*2410*/  IMAD.U32 R5, RZ, RZ, UR5 ;  /* 0x00000005ff057e24 */ /* 0x000fe2000f8e00ff */
[----:B------:R-:W-:-:S08]  /*2420*/  MOV R21, 32@hi((subComputation + .L_x_25@srel)) ;  /* 0x0000000000157802 */ /* 0x000fd00000000f00 */
[----:B------:R-:W-:Y:S05]  /*2430*/  CALL.ABS.NOINC `(vprintf) ;  /* 0x0000000000007943 */ /* 0x000fea0003c00000 */
.L_x_25:
[----:B------:R-:W-:Y:S05]  /*2440*/  BSYNC B6 ;  /* 0x0000000000067941 */ /* 0x000fea0003800000 */
.L_x_56:
[----:B------:R-:W-:Y:S02]  /*2450*/  IADD3 R0, R27, 0x2, RZ ;  /* 0x000000021b007810 */ /* 0x000fe40007ffe0ff */
[----:B------:R-:W-:-:S02]  /*2460*/  IADD3 R38, P1, R38, 0x1, RZ ;  /* 0x0000000126267810 */ /* 0x000fc40007f3e0ff */
[----:B------:R-:W-:Y:S02]  /*2470*/  ISETP.GE.AND P0, PT, R0, c[0x0][0x1c0], PT ;  /* 0x0000700000007a0c */ /* 0x000fe40003f06270 */
[----:B------:R-:W-:Y:S01]  /*2480*/  IADD3 R26, R26, c[0x0][0x0], RZ ;  /* 0x000000001a1a7a10 */ /* 0x000fe20007ffe0ff */
[----:B------:R-:W-:Y:S01]  /*2490*/  IMAD.X R25, RZ, RZ, R25, P1 ;  /* 0x000000ffff197224 */ /* 0x000fe200008e0619 */
[----:B------:R-:W-:Y:S02]  /*24a0*/  IADD3 R27, R27, 0x1, RZ ;  /* 0x000000011b1b7810 */ /* 0x000fe40007ffe0ff */
[----:B------:R-:W-:Y:S02]  /*24b0*/  IADD3 R44, R44, c[0x0][0x1bc], RZ ;  /* 0x00006f002c2c7a10 */ /* 0x000fe40007ffe0ff */
[----:B------:R-:W-:-:S04]  /*24c0*/  IADD3 R23, R23, c[0x0][0x0], RZ ;  /* 0x0000000017177a10 */ /* 0x000fc80007ffe0ff */
[----:B------:R-:W-:Y:S05]  /*24d0*/  @!P0 BRA `(.L_x_57) ;  /* 0xffffef9000008947 */ /* 0x000fea000383ffff */
.L_x_42:
[----:B------:R-:W-:Y:S05]  /*24e0*/  BSYNC B10 ;  /* 0x00000000000a7941 */ /* 0x000fea0003800000 */
.L_x_41:
[----:B------:R-:W-:Y:S02]  /*24f0*/  IMAD.MOV.U32 R0, RZ, RZ, c[0x0][0x1c0] ;  /* 0x00007000ff007624 */ /* 0x000fe400078e00ff */
[----:B------:R-:W-:-:S03]  /*2500*/  IMAD.MOV.U32 R25, RZ, RZ, 0x4 ;  /* 0x00000004ff197424 */ /* 0x000fc600078e00ff */
[----:B------:R-:W-:-:S05]  /*2510*/  IADD3 R0, R0, -0x1, RZ ;  /* 0xffffffff00007810 */ /* 0x000fca0007ffe0ff */
[----:B------:R-:W-:-:S04]  /*2520*/  IMAD R0, R0, c[0x0][0x0], R31 ;  /* 0x0000000000007a24 */ /* 0x000fc800078e021f */
[----:B------:R-:W-:-:S04]  /*2530*/  IMAD.WIDE R2, R0, R25, c[0x0][0x198] ;  /* 0x0000660000027625 */ /* 0x000fc800078e0219 */
[----:B0-----:R-:W-:-:S04]  /*2540*/  IMAD.WIDE R4, R0, R25, c[0x0][0x1a0] ;  /* 0x0000680000047625 */ /* 0x001fc800078e0219 */
[----:B------:R-:W2:Y:S04]  /*2550*/  LDG.E.SYS R3, [R2] ;  /* 0x0000000002037381 */ /* 0x000ea800001ee900 */
[----:B------:R-:W2:Y:S01]  /*2560*/  LDG.E.SYS R4, [R4] ;  /* 0x0000000004047381 */ /* 0x000ea200001ee900 */
[----:B------:R-:W-:-:S04]  /*2570*/  IMAD.WIDE.U32 R24, R24, R25, c[0x0][0x1b0] ;  /* 0x00006c0018187625 */ /* 0x000fc800078e0019 */
[----:B--2---:R-:W-:-:S08]  /*2580*/  FADD R7, R4, R3 ;  /* 0x0000000304077221 */ /* 0x004fd00000000000 */
[----:B------:R-:W-:Y:S01]  /*2590*/  STG.E.SYS [R24], R7 ;  /* 0x0000000718007386 */ /* 0x000fe2000010e900 */
[----:B------:R-:W-:Y:S05]  /*25a0*/  EXIT ;  /* 0x000000000000794d */ /* 0x000fea0003800000 */
        .weak           $subComputation$__cuda_sm20_rcp_rn_f32_slowpath
        .type           $subComputation$__cuda_sm20_rcp_rn_f32_slowpath,@function
        .size           $subComputation$__cuda_sm20_rcp_rn_f32_slowpath,($subComputation$__cuda_sm3x_div_rn_noftz_f32 - $subComputation$__cuda_sm20_rcp_rn_f32_slowpath)
$subComputation$__cuda_sm20_rcp_rn_f32_slowpath:
[----:B------:R-:W-:-:S05]  /*25b0*/  IMAD.SHL.U32 R4, R3, 0x2, RZ ;  /* 0x0000000203047824 */ /* 0x000fca00078e00ff */
[----:B------:R-:W-:-:S04]  /*25c0*/  SHF.R.U32.HI R4, RZ, 0x18, R4 ;  /* 0x00000018ff047819 */ /* 0x000fc80000011604 */
[----:B------:R-:W-:-:S12]  /*25d0*/  ISETP.NE.U32.AND P0, PT, R4, RZ, PT ;  /* 0x000000ff0400720c */ /* 0x000fd80003f05070 */
[----:B------:R-:W-:Y:S05]  /*25e0*/  @P0 BRA `(.L_x_58) ;  /* 0x000000b000000947 */ /* 0x000fea0003800000 */
[----:B------:R-:W-:-:S05]  /*25f0*/  IMAD.SHL.U32 R4, R3, 0x2, RZ ;  /* 0x0000000203047824 */ /* 0x000fca00078e00ff */
[----:B------:R-:W-:-:S12]  /*2600*/  ISETP.NE.AND P0, PT, R4, RZ, PT ;  /* 0x000000ff0400720c */ /* 0x000fd80003f05270 */
[----:B------:R0:W1:Y:S01]  /*2610*/  @!P0 MUFU.RCP R4, R3 ;  /* 0x0000000300048308 */ /* 0x0000620000001000 */
[----:B------:R-:W-:Y:S05]  /*2620*/  @!P0 BRA `(.L_x_59) ;  /* 0x0000029000008947 */ /* 0x000fea0003800000 */
[----:B0-----:R-:W-:-:S06]  /*2630*/  FFMA R3, R3, 1.84467440737095516160e+19, RZ ;  /* 0x5f80000003037823 */ /* 0x001fcc00000000ff */
[----:B-1----:R-:W0:Y:S02]  /*2640*/  MUFU.RCP R4, R3 ;  /* 0x0000000300047308 */ /* 0x002e240000001000 */
[----:B0-----:R-:W-:-:S04]  /*2650*/  FFMA R5, R3, R4, -1 ;  /* 0xbf80000003057423 */ /* 0x001fc80000000004 */
[----:B------:R-:W-:-:S04]  /*2660*/  FADD.FTZ R5, -R5, -RZ ;  /* 0x800000ff05057221 */ /* 0x000fc80000010100 */
[----:B------:R-:W-:-:S04]  /*2670*/  FFMA R4, R4, R5, R4 ;  /* 0x0000000504047223 */ /* 0x000fc80000000004 */
[----:B------:R-:W-:Y:S01]  /*2680*/  FFMA R4, R4, 1.84467440737095516160e+19, RZ ;  /* 0x5f80000004047823 */ /* 0x000fe200000000ff */
[----:B------:R-:W-:Y:S07]  /*2690*/  BRA `(.L_x_59) ;  /* 0x0000022000007947 */ /* 0x000fee0003800000 */
.L_x_58:
[----:B------:R-:W-:-:S04]  /*26a0*/  IADD3 R5, R4, -0xfd, RZ ;  /* 0xffffff0304057810 */ /* 0x000fc80007ffe0ff */
[----:B------:R-:W-:-:S12]  /*26b0*/  ISETP.GT.U32.AND P0, PT, R5, 0x1, PT ;  /* 0x000000010500780c */ /* 0x000fd80003f04070 */
[----:B------:R-:W-:Y:S05]  /*26c0*/  @P0 BRA `(.L_x_60) ;  /* 0x000001e000000947 */ /* 0x000fea0003800000 */
[----:B------:R-:W-:Y:S01]  /*26d0*/  LOP3.LUT R13, R3, 0x7fffff, RZ, 0xc0, !PT ;  /* 0x007fffff030d7812 */ /* 0x000fe200078ec0ff */
[----:B------:R-:W-:-:S03]  /*26e0*/  IMAD.MOV.U32 R14, RZ, RZ, 0x3 ;  /* 0x00000003ff0e7424 */ /* 0x000fc600078e00ff */
[----:B------:R-:W-:Y:S02]  /*26f0*/  LOP3.LUT R6, R13, 0x3f800000, RZ, 0xfc, !PT ;  /* 0x3f8000000d067812 */ /* 0x000fe400078efcff */
[----:B------:R-:W-:-:S04]  /*2700*/  SHF.L.U32 R11, R14, R5, RZ ;  /* 0x000000050e0b7219 */ /* 0x000fc800000006ff */
[----:B------:R-:W0:Y:S02]  /*2710*/  MUFU.RCP R7, R6 ;  /* 0x0000000600077308 */ /* 0x000e240000001000 */
[----:B0-----:R-:W-:-:S04]  /*2720*/  FFMA R8, R6, R7, -1 ;  /* 0xbf80000006087423 */ /* 0x001fc80000000007 */
[----:B------:R-:W-:-:S04]  /*2730*/  FADD.FTZ R8, -R8, -RZ ;  /* 0x800000ff08087221 */ /* 0x000fc80000010100 */
[CCC-:B------:R-:W-:Y:S02]  /*2740*/  FFMA.RM R9, R7.reuse, R8.reuse, R7.reuse ;  /* 0x0000000807097223 */ /* 0x1c0fe40000004007 */
[----:B------:R-:W-:-:S03]  /*2750*/  FFMA.RP R8, R7, R8, R7 ;  /* 0x0000000807087223 */ /* 0x000fc60000008007 */
[C---:B------:R-:W-:Y:S02]  /*2760*/  LOP3.LUT R7, R9.reuse, 0x7fffff, RZ, 0xc0, !PT ;  /* 0x007fffff09077812 */ /* 0x040fe400078ec0ff */
[----:B------:R-:W-:Y:S02]  /*2770*/  FSETP.NEU.FTZ.AND P0, PT, R9, R8, PT ;  /* 0x000000080900720b */ /* 0x000fe40003f1d000 */
[----:B------:R-:W-:Y:S02]  /*2780*/  LOP3.LUT R8, R7, 0x800000, RZ, 0xfc, !PT ;  /* 0x0080000007087812 */ /* 0x000fe400078efcff */
[----:B------:R-:W-:Y:S02]  /*2790*/  SEL R7, RZ, 0xffffffff, !P0 ;  /* 0xffffffffff077807 */ /* 0x000fe40004000000 */
[----:B------:R-:W-:-:S03]  /*27a0*/  LOP3.LUT R6, R11, R8, RZ, 0xc0, !PT ;  /* 0x000000080b067212 */ /* 0x000fc600078ec0ff */
[----:B------:R-:W-:Y:S01]  /*27b0*/  IMAD.MOV R7, RZ, RZ, -R7 ;  /* 0x000000ffff077224 */ /* 0x000fe200078e0a07 */
[----:B------:R-:W-:-:S04]  /*27c0*/  SHF.R.U32.HI R6, RZ, R5, R6 ;  /* 0x00000005ff067219 */ /* 0x000fc80000011606 */
[----:B------:R-:W-:Y:S02]  /*27d0*/  LOP3.LUT P1, RZ, R7, R5, R8, 0xf8, !PT ;  /* 0x0000000507ff7212 */ /* 0x000fe4000782f808 */
[C---:B------:R-:W-:Y:S02]  /*27e0*/  LOP3.LUT P0, RZ, R6.reuse, 0x1, RZ, 0xc0, !PT ;  /* 0x0000000106ff7812 */ /* 0x040fe4000780c0ff */
[----:B------:R-:W-:-:S04]  /*27f0*/  LOP3.LUT P2, RZ, R6, 0x2, RZ, 0xc0, !PT ;  /* 0x0000000206ff7812 */ /* 0x000fc8000784c0ff */
[----:B------:R-:W-:Y:S02]  /*2800*/  PLOP3.LUT P0, PT, P0, P1, P2, 0xe0, 0x0 ;  /* 0x000000000000781c */ /* 0x000fe40000703c20 */
[----:B------:R-:W-:Y:S02]  /*2810*/  ISETP.NE.U32.AND P1, PT, R13, RZ, PT ;  /* 0x000000ff0d00720c */ /* 0x000fe40003f25070 */
[----:B------:R-:W-:-:S05]  /*2820*/  SEL R5, RZ, 0x1, !P0 ;  /* 0x00000001ff057807 */ /* 0x000fca0004000000 */
[----:B------:R-:W-:-:S05]  /*2830*/  IMAD.MOV R5, RZ, RZ, -R5 ;  /* 0x000000ffff057224 */ /* 0x000fca00078e0a05 */
[----:B------:R-:W-:Y:S02]  /*2840*/  ISETP.GE.AND P0, PT, R5, RZ, PT ;  /* 0x000000ff0500720c */ /* 0x000fe40003f06270 */
[----:B------:R-:W-:-:S04]  /*2850*/  IADD3 R5, R4, -0xfc, RZ ;  /* 0xffffff0404057810 */ /* 0x000fc80007ffe0ff */
[----:B------:R-:W-:-:S06]  /*2860*/  SHF.R.U32.HI R4, RZ, R5, R8 ;  /* 0x00000005ff047219 */ /* 0x000fcc0000011608 */
[----:B------:R-:W-:-:S05]  /*2870*/  @!P0 IADD3 R4, R4, 0x1, RZ ;  /* 0x0000000104048810 */ /* 0x000fca0007ffe0ff */
[----:B------:R-:W-:-:S05]  /*2880*/  @!P1 IMAD.SHL.U32 R4, R4, 0x2, RZ ;  /* 0x0000000204049824 */ /* 0x000fca00078e00ff */
[----:B------:R-:W-:Y:S01]  /*2890*/  LOP3.LUT R4, R4, 0x80000000, R3, 0xf8, !PT ;  /* 0x8000000004047812 */ /* 0x000fe200078ef803 */
[----:B------:R-:W-:Y:S07]  /*28a0*/  BRA `(.L_x_59) ;  /* 0x0000001000007947 */ /* 0x000fee0003800000 */
.L_x_60:
[----:B------:R0:W1:Y:S02]  /*28b0*/  MUFU.RCP R4, R3 ;  /* 0x0000000300047308 */ /* 0x0000640000001000 */
.L_x_59:
[----:B-1----:R-:W-:Y:S01]  /*28c0*/  MOV R30, R4 ;  /* 0x00000004001e7202 */ /* 0x002fe20000000f00 */
[----:B------:R-:W-:Y:S02]  /*28d0*/  IMAD.MOV.U32 R4, RZ, RZ, R12 ;  /* 0x000000ffff047224 */ /* 0x000fe400078e000c */
[----:B------:R-:W-:-:S06]  /*28e0*/  IMAD.MOV.U32 R5, RZ, RZ, 0x0 ;  /* 0x00000000ff057424 */ /* 0x000fcc00078e00ff */
[----:B0-----:R-:W-:Y:S05]  /*28f0*/  RET.REL.NODEC R4 `(subComputation) ;  /* 0xffffd70004007950 */ /* 0x001fea0003c3ffff */
        .weak           $subComputation$__cuda_sm3x_div_rn_noftz_f32
        .type           $subComputation$__cuda_sm3x_div_rn_noftz_f32,@function
        .size           $subComputation$__cuda_sm3x_div_rn_noftz_f32,($subComputation$__cuda_sm3x_div_rn_noftz_f32_slowpath - $subComputation$__cuda_sm3x_div_rn_noftz_f32)
$subComputation$__cuda_sm3x_div_rn_noftz_f32:
[----:B------:R-:W0:Y:S02]  /*2900*/  FCHK P0, R3, 3 ;  /* 0x4040000003007902 */ /* 0x000e240000000000 */
[----:B0-----:R-:W-:Y:S05]  /*2910*/  @P0 BRA `(.L_x_61) ;  /* 0x000000c000000947 */ /* 0x001fea0003800000 */
[----:B------:R-:W-:Y:S02]  /*2920*/  IMAD.MOV.U32 R6, RZ, RZ, 0x3eaaaaab ;  /* 0x3eaaaaabff067424 */ /* 0x000fe400078e00ff */
[----:B------:R-:W-:-:S04]  /*2930*/  FADD.FTZ R4, -RZ, -3 ;  /* 0xc0400000ff047421 */ /* 0x000fc80000010100 */
[----:B------:R-:W-:-:S04]  /*2940*/  FFMA R5, R4, R6, 1 ;  /* 0x3f80000004057423 */ /* 0x000fc80000000006 */
[----:B------:R-:W-:-:S04]  /*2950*/  FFMA R6, R5, R6, 0.3333333432674407959 ;  /* 0x3eaaaaab05067423 */ /* 0x000fc80000000006 */
[----:B------:R-:W-:-:S04]  /*2960*/  FFMA R5, R3, R6, RZ ;  /* 0x0000000603057223 */ /* 0x000fc800000000ff */
[----:B------:R-:W-:-:S04]  /*2970*/  FFMA R7, R4, R5, R3 ;  /* 0x0000000504077223 */ /* 0x000fc80000000003 */
[----:B------:R-:W-:Y:S02]  /*2980*/  FFMA R7, R6, R7, R5 ;  /* 0x0000000706077223 */ /* 0x000fe40000000005 */
[----:B------:R-:W-:Y:S02]  /*2990*/  IMAD.MOV.U32 R5, RZ, RZ, 0x0 ;  /* 0x00000000ff057424 */ /* 0x000fe400078e00ff */
[----:B------:R-:W-:Y:S02]  /*29a0*/  FFMA R3, R4, R7, R3 ;  /* 0x0000000704037223 */ /* 0x000fe40000000003 */
[----:B------:R-:W-:Y:S02]  /*29b0*/  IMAD.MOV.U32 R4, RZ, RZ, R0 ;  /* 0x000000ffff047224 */ /* 0x000fe400078e0000 */
[----:B------:R-:W-:-:S04]  /*29c0*/  FFMA R7, R6, R3, R7 ;  /* 0x0000000306077223 */ /* 0x000fc80000000007 */
[----:B------:R-:W-:Y:S05]  /*29d0*/  RET.REL.NODEC R4 `(subComputation) ;  /* 0xffffd62004007950 */ /* 0x000fea0003c3ffff */
.L_x_61:
[----:B------:R-:W-:Y:S01]  /*29e0*/  BMOV.32.CLEAR RZ, B0 ;  /* 0x0000000000ff7355 */ /* 0x000fe20000100000 */
[----:B------:R-:W-:Y:S01]  /*29f0*/  BSSY B0, `(.L_x_62) ;  /* 0x0000004000007945 */ /* 0x000fe20003800000 */
[----:B------:R-:W-:Y:S01]  /*2a00*/  IMAD.MOV.U32 R5, RZ, RZ, R3 ;  /* 0x000000ffff057224 */ /* 0x000fe200078e0003 */
[----:B------:R-:W-:-:S08]  /*2a10*/  MOV R4, 0x2a30 ;  /* 0x00002a3000047802 */ /* 0x000fd00000000f00 */
[----:B------:R-:W-:Y:S05]  /*2a20*/  CALL.REL.NOINC `($subComputation$__cuda_sm3x_div_rn_noftz_f32_slowpath) ;  /* 0x0000004000007944 */ /* 0x000fea0003c00000 */
[----:B------:R-:W-:Y:S05]  /*2a30*/  BSYNC B0 ;  /* 0x0000000000007941 */ /* 0x000fea0003800000 */
.L_x_62:
[----:B------:R-:W-:Y:S02]  /*2a40*/  IMAD.MOV.U32 R4, RZ, RZ, R0 ;  /* 0x000000ffff047224 */ /* 0x000fe400078e0000 */
[----:B------:R-:W-:-:S06]  /*2a50*/  IMAD.MOV.U32 R5, RZ, RZ, 0x0 ;  /* 0x00000000ff057424 */ /* 0x000fcc00078e00ff */
[----:B------:R-:W-:Y:S05]  /*2a60*/  RET.REL.NODEC R4 `(subComputation) ;  /* 0xffffd59004007950 */ /* 0x000fea0003c3ffff */
        .weak           $subComputation$__cuda_sm3x_div_rn_noftz_f32_slowpath
        .type           $subComputation$__cuda_sm3x_div_rn_noftz_f32_slowpath,@function
        .size           $subComputation$__cuda_sm3x_div_rn_noftz_f32_slowpath,(.L_x_77 - $subComputation$__cuda_sm3x_div_rn_noftz_f32_slowpath)
$subComputation$__cuda_sm3x_div_rn_noftz_f32_slowpath:
[----:B------:R-:W-:Y:S01]  /*2a70*/  SHF.R.U32.HI R3, RZ, 0x17, R5 ;  /* 0x00000017ff037819 */ /* 0x000fe20000011605 */
[----:B------:R-:W-:Y:S01]  /*2a80*/  BMOV.32.CLEAR RZ, B2 ;  /* 0x0000000002ff7355 */ /* 0x000fe20000100000 */
[----:B------:R-:W-:Y:S02]  /*2a90*/  BSSY B2, `(.L_x_63) ;  /* 0x0000019000027945 */ /* 0x000fe40003800000 */
[----:B------:R-:W-:-:S04]  /*2aa0*/  LOP3.LUT R3, R3, 0xff, RZ, 0xc0, !PT ;  /* 0x000000ff03037812 */ /* 0x000fc800078ec0ff */
[----:B------:R-:W-:-:S04]  /*2ab0*/  IADD3 R7, R3, -0x1, RZ ;  /* 0xffffffff03077810 */ /* 0x000fc80007ffe0ff */
[----:B------:R-:W-:-:S12]  /*2ac0*/  ISETP.GT.U32.OR P0, PT, R7, 0xfd, !PT ;  /* 0x000000fd0700780c */ /* 0x000fd80007f04470 */
[----:B------:R-:W-:Y:S01]  /*2ad0*/  @!P0 IMAD.MOV.U32 R6, RZ, RZ, RZ ;  /* 0x000000ffff068224 */ /* 0x000fe200078e00ff */
[----:B------:R-:W-:Y:S07]  /*2ae0*/  @!P0 BRA `(.L_x_64) ;  /* 0x0000013000008947 */ /* 0x000fee0003800000 */
[----:B------:R-:W-:-:S12]  /*2af0*/  FSETP.GTU.FTZ.AND P0, PT, |R5|, +INF , PT ;  /* 0x7f8000000500780b */ /* 0x000fd80003f1c200 */
[----:B------:R-:W-:Y:S01]  /*2b00*/  @P0 BREAK B2 ;  /* 0x0000000000020942 */ /* 0x000fe20003800000 */
[----:B------:R-:W-:Y:S05]  /*2b10*/  @P0 BRA `(.L_x_65) ;  /* 0x000005b000000947 */ /* 0x000fea0003800000 */
[----:B------:R-:W-:-:S05]  /*2b20*/  IMAD.MOV.U32 R6, RZ, RZ, 0x40400000 ;  /* 0x40400000ff067424 */ /* 0x000fca00078e00ff */
[----:B------:R-:W-:-:S12]  /*2b30*/  LOP3.LUT P0, RZ, R6, 0x7fffffff, R5, 0xc8, !PT ;  /* 0x7fffffff06ff7812 */ /* 0x000fd8000780c805 */
[----:B------:R-:W-:Y:S01]  /*2b40*/  @!P0 BREAK B2 ;  /* 0x0000000000028942 */ /* 0x000fe20003800000 */
[----:B------:R-:W-:Y:S05]  /*2b50*/  @!P0 BRA `(.L_x_66) ;  /* 0x0000054000008947 */ /* 0x000fea0003800000 */
[----:B------:R-:W-:-:S12]  /*2b60*/  LOP3.LUT P0, RZ, R5, 0x7fffffff, RZ, 0xc0, !PT ;  /* 0x7fffffff05ff7812 */ /* 0x000fd8000780c0ff */
[----:B------:R-:W-:Y:S01]  /*2b70*/  @!P0 BREAK B2 ;  /* 0x0000000000028942 */ /* 0x000fe20003800000 */
[----:B------:R-:W-:Y:S05]  /*2b80*/  @!P0 BRA `(.L_x_67) ;  /* 0x000004e000008947 */ /* 0x000fea0003800000 */
[----:B------:R-:W-:Y:S02]  /*2b90*/  FSETP.NEU.FTZ.AND P0, PT, |R5|, +INF , PT ;  /* 0x7f8000000500780b */ /* 0x000fe40003f1d200 */
[----:B------:R-:W-:-:S04]  /*2ba0*/  LOP3.LUT P1, RZ, R6, 0x7fffffff, RZ, 0xc0, !PT ;  /* 0x7fffffff06ff7812 */ /* 0x000fc8000782c0ff */
[----:B------:R-:W-:-:S12]  /*2bb0*/  PLOP3.LUT P0, PT, P0, P1, PT, 0x2a, 0x0 ;  /* 0x000000000000781c */ /* 0x000fd80000702572 */
[----:B------:R-:W-:Y:S01]  /*2bc0*/  @P0 BREAK B2 ;  /* 0x0000000000020942 */ /* 0x000fe20003800000 */
[----:B------:R-:W-:Y:S05]  /*2bd0*/  @P0 BRA `(.L_x_68) ;  /* 0x0000045000000947 */ /* 0x000fea0003800000 */
[----:B------:R-:W-:-:S12]  /*2be0*/  ISETP.GE.AND P0, PT, R7, RZ, PT ;  /* 0x000000ff0700720c */ /* 0x000fd80003f06270 */
[----:B------:R-:W-:Y:S01]  /*2bf0*/  @P0 IMAD.MOV.U32 R6, RZ, RZ, RZ ;  /* 0x000000ffff060224 */ /* 0x000fe200078e00ff */
[----:B------:R-:W-:Y:S01]  /*2c00*/  @!P0 MOV R6, 0xffffffc0 ;  /* 0xffffffc000068802 */ /* 0x000fe20000000f00 */
[----:B------:R-:W-:-:S08]  /*2c10*/  @!P0 FFMA R5, R5, 1.84467440737095516160e+19, RZ ;  /* 0x5f80000005058823 */ /* 0x000fd000000000ff */
.L_x_64:
[----:B------:R-:W-:Y:S05]  /*2c20*/  BSYNC B2 ;  /* 0x0000000000027941 */ /* 0x000fea0003800000 */
.L_x_63:
[----:B------:R-:W-:Y:S01]  /*2c30*/  UMOV UR4, 0x40400000 ;  /* 0x4040000000047882 */ /* 0x000fe20000000000 */
[----:B------:R-:W-:Y:S01]  /*2c40*/  IADD3 R3, R3, -0x7f, RZ ;  /* 0xffffff8103037810 */ /* 0x000fe20007ffe0ff */
[----:B------:R-:W-:Y:S01]  /*2c50*/  UIADD3 UR4, UR4, -0x800000, URZ ;  /* 0xff80000004047890 */ /* 0x000fe2000fffe03f */
[----:B------:R-:W-:Y:S01]  /*2c60*/  BMOV.32.CLEAR RZ, B2 ;  /* 0x0000000002ff7355 */ /* 0x000fe20000100000 */
[----:B------:R-:W-:Y:S01]  /*2c70*/  BSSY B2, `(.L_x_69) ;  /* 0x0000039000027945 */ /* 0x000fe20003800000 */
[----:B------:R-:W-:Y:S01]  /*2c80*/  IADD3 R6, R6, -0x1, R3 ;  /* 0xffffffff06067810 */ /* 0x000fe20007ffe003 */
[----:B------:R-:W-:Y:S02]  /*2c90*/  IMAD R5, R3, -0x800000, R5 ;  /* 0xff80000003057824 */ /* 0x000fe400078e0205 */
[----:B------:R-:W-:-:S03]  /*2ca0*/  FADD.FTZ R8, -RZ, -UR4 ;  /* 0x80000004ff087e21 */ /* 0x000fc60008010100 */
[----:B------:R-:W0:Y:S02]  /*2cb0*/  MUFU.RCP R7, UR4 ;  /* 0x0000000400077d08 */ /* 0x000e240008001000 */
[----:B0-----:R-:W-:-:S04]  /*2cc0*/  FFMA R10, R7, R8, 1 ;  /* 0x3f800000070a7423 */ /* 0x001fc80000000008 */
[----:B------:R-:W-:-:S04]  /*2cd0*/  FFMA R10, R7, R10, R7 ;  /* 0x0000000a070a7223 */ /* 0x000fc80000000007 */
[----:B------:R-:W-:-:S04]  /*2ce0*/  FFMA R7, R5, R10, RZ ;  /* 0x0000000a05077223 */ /* 0x000fc800000000ff */
[----:B------:R-:W-:-:S04]  /*2cf0*/  FFMA R9, R8, R7, R5 ;  /* 0x0000000708097223 */ /* 0x000fc80000000005 */
[----:B------:R-:W-:-:S04]  /*2d00*/  FFMA R9, R10, R9, R7 ;  /* 0x000000090a097223 */ /* 0x000fc80000000007 */
[----:B------:R-:W-:-:S04]  /*2d10*/  FFMA R8, R8, R9, R5 ;  /* 0x0000000908087223 */ /* 0x000fc80000000005 */
[----:B------:R-:W-:-:S05]  /*2d20*/  FFMA R7, R10, R8, R9 ;  /* 0x000000080a077223 */ /* 0x000fca0000000009 */
[----:B------:R-:W-:-:S04]  /*2d30*/  SHF.R.U32.HI R5, RZ, 0x17, R7 ;  /* 0x00000017ff057819 */ /* 0x000fc80000011607 */
[----:B------:R-:W-:-:S05]  /*2d40*/  LOP3.LUT R5, R5, 0xff, RZ, 0xc0, !PT ;  /* 0x000000ff05057812 */ /* 0x000fca00078ec0ff */
[----:B------:R-:W-:-:S05]  /*2d50*/  IMAD.IADD R11, R5, 0x1, R6 ;  /* 0x00000001050b7824 */ /* 0x000fca00078e0206 */
[----:B------:R-:W-:-:S04]  /*2d60*/  IADD3 R3, R11, -0x1, RZ ;  /* 0xffffffff0b037810 */ /* 0x000fc80007ffe0ff */
[----:B------:R-:W-:-:S12]  /*2d70*/  ISETP.GE.U32.AND P0, PT, R3, 0xfe, PT ;  /* 0x000000fe0300780c */ /* 0x000fd80003f06070 */
[----:B------:R-:W-:Y:S05]  /*2d80*/  @!P0 BRA `(.L_x_70) ;  /* 0x0000026000008947 */ /* 0x000fea0003800000 */
[----:B------:R-:W-:Y:S01]  /*2d90*/  ISETP.GT.AND P0, PT, R11, 0xfe, PT ;  /* 0x000000fe0b00780c */ /* 0x000fe20003f04270 */
[----:B------:R-:W-:Y:S01]  /*2da0*/  BMOV.32.CLEAR RZ, B3 ;  /* 0x0000000003ff7355 */ /* 0x000fe20000100000 */
[----:B------:R-:W-:Y:S10]  /*2db0*/  BSSY B3, `(.L_x_71) ;  /* 0x000000a000037945 */ /* 0x000ff40003800000 */
[----:B------:R-:W-:Y:S01]  /*2dc0*/  @P0 BREAK B3 ;  /* 0x0000000000030942 */ /* 0x000fe20003800000 */
[----:B------:R-:W-:Y:S05]  /*2dd0*/  @P0 BRA `(.L_x_72) ;  /* 0x000001e000000947 */ /* 0x000fea0003800000 */
[----:B------:R-:W-:-:S12]  /*2de0*/  ISETP.GE.AND P0, PT, R11, 0x1, PT ;  /* 0x000000010b00780c */ /* 0x000fd80003f06270 */
[----:B------:R-:W-:Y:S01]  /*2df0*/  @P0 BREAK B3 ;  /* 0x0000000000030942 */ /* 0x000fe20003800000 */
[----:B------:R-:W-:Y:S05]  /*2e00*/  @P0 BRA `(.L_x_73) ;  /* 0x000001f000000947 */ /* 0x000fea0003800000 */
[----:B------:R-:W-:Y:S02]  /*2e10*/  ISETP.GE.AND P0, PT, R11, -0x18, PT ;  /* 0xffffffe80b00780c */ /* 0x000fe40003f06270 */
[----:B------:R-:W-:-:S10]  /*2e20*/  LOP3.LUT R7, R7, 0x80000000, RZ, 0xc0, !PT ;  /* 0x8000000007077812 */ /* 0x000fd400078ec0ff */
[----:B------:R-:W-:Y:S01]  /*2e30*/  @!P0 BREAK B3 ;  /* 0x0000000000038942 */ /* 0x000fe20003800000 */
[----:B------:R-:W-:Y:S05]  /*2e40*/  @!P0 BRA `(.L_x_73) ;  /* 0x000001b000008947 */ /* 0x000fea0003800000 */
[----:B------:R-:W-:Y:S05]  /*2e50*/  BSYNC B3 ;  /* 0x0000000000037941 */ /* 0x000fea0003800000 */
.L_x_71:
[CCC-:B------:R-:W-:Y:S01]  /*2e60*/  FFMA.RZ R3, R10.reuse, R8.reuse, R9.reuse ;  /* 0x000000080a037223 */ /* 0x1c0fe2000000c009 */
[C---:B------:R-:W-:Y:S02]  /*2e70*/  IADD3 R6, R11.reuse, 0x20, RZ ;  /* 0x000000200b067810 */ /* 0x040fe40007ffe0ff */
[----:B------:R-:W-:Y:S02]  /*2e80*/  ISETP.NE.AND P2, PT, R11, RZ, PT ;  /* 0x000000ff0b00720c */ /* 0x000fe40003f45270 */
[----:B------:R-:W-:Y:S01]  /*2e90*/  LOP3.LUT R5, R3, 0x7fffff, RZ, 0xc0, !PT ;  /* 0x007fffff03057812 */ /* 0x000fe200078ec0ff */
[CCC-:B------:R-:W-:Y:S01]  /*2ea0*/  FFMA.RP R3, R10.reuse, R8.reuse, R9.reuse ;  /* 0x000000080a037223 */ /* 0x1c0fe20000008009 */
[----:B------:R-:W-:Y:S01]  /*2eb0*/  ISETP.NE.AND P1, PT, R11, RZ, PT ;  /* 0x000000ff0b00720c */ /* 0x000fe20003f25270 */
[----:B------:R-:W-:Y:S01]  /*2ec0*/  FFMA.RM R10, R10, R8, R9 ;  /* 0x000000080a0a7223 */ /* 0x000fe20000004009 */
[----:B------:R-:W-:Y:S01]  /*2ed0*/  LOP3.LUT R5, R5, 0x800000, RZ, 0xfc, !PT ;  /* 0x0080000005057812 */ /* 0x000fe200078efcff */
[----:B------:R-:W-:-:S03]  /*2ee0*/  IMAD.MOV R8, RZ, RZ, -R11 ;  /* 0x000000ffff087224 */ /* 0x000fc600078e0a0b */
[----:B------:R-:W-:Y:S02]  /*2ef0*/  SHF.L.U32 R6, R5, R6, RZ ;  /* 0x0000000605067219 */ /* 0x000fe400000006ff */
[----:B------:R-:W-:Y:S02]  /*2f00*/  FSETP.NEU.FTZ.AND P0, PT, R3, R10, PT ;  /* 0x0000000a0300720b */ /* 0x000fe40003f1d000 */
[----:B------:R-:W-:Y:S02]  /*2f10*/  SEL R8, R8, RZ, P2 ;  /* 0x000000ff08087207 */ /* 0x000fe40001000000 */
[----:B------:R-:W-:Y:S02]  /*2f20*/  ISETP.NE.AND P1, PT, R6, RZ, P1 ;  /* 0x000000ff0600720c */ /* 0x000fe40000f25270 */
[----:B------:R-:W-:Y:S02]  /*2f30*/  SHF.R.U32.HI R8, RZ, R8, R5 ;  /* 0x00000008ff087219 */ /* 0x000fe40000011605 */
[----:B------:R-:W-:-:S02]  /*2f40*/  PLOP3.LUT P0, PT, P0, P1, PT, 0xa8, 0x0 ;  /* 0x000000000000781c */ /* 0x000fc40000703570 */
[----:B------:R-:W-:Y:S02]  /*2f50*/  SHF.R.U32.HI R6, RZ, 0x1, R8 ;  /* 0x00000001ff067819 */ /* 0x000fe40000011608 */
[----:B------:R-:W-:-:S04]  /*2f60*/  SEL R3, RZ, 0x1, !P0 ;  /* 0x00000001ff037807 */ /* 0x000fc80004000000 */
[----:B------:R-:W-:-:S04]  /*2f70*/  LOP3.LUT R3, R3, 0x1, R6, 0xf8, !PT ;  /* 0x0000000103037812 */ /* 0x000fc800078ef806 */
[----:B------:R-:W-:-:S05]  /*2f80*/  LOP3.LUT R3, R3, R8, RZ, 0xc0, !PT ;  /* 0x0000000803037212 */ /* 0x000fca00078ec0ff */
[----:B------:R-:W-:-:S05]  /*2f90*/  IMAD.IADD R6, R6, 0x1, R3 ;  /* 0x0000000106067824 */ /* 0x000fca00078e0203 */
[----:B------:R-:W-:Y:S01]  /*2fa0*/  LOP3.LUT R7, R6, R7, RZ, 0xfc, !PT ;  /* 0x0000000706077212 */ /* 0x000fe200078efcff */
[----:B------:R-:W-:Y:S07]  /*2fb0*/  BRA `(.L_x_73) ;  /* 0x0000004000007947 */ /* 0x000fee0003800000 */
.L_x_72:
[----:B------:R-:W-:-:S04]  /*2fc0*/  LOP3.LUT R7, R7, 0x80000000, RZ, 0xc0, !PT ;  /* 0x8000000007077812 */ /* 0x000fc800078ec0ff */
[----:B------:R-:W-:Y:S01]  /*2fd0*/  LOP3.LUT R7, R7, 0x7f800000, RZ, 0xfc, !PT ;  /* 0x7f80000007077812 */ /* 0x000fe200078efcff */
[----:B------:R-:W-:Y:S07]  /*2fe0*/  BRA `(.L_x_73) ;  /* 0x0000001000007947 */ /* 0x000fee0003800000 */
.L_x_70:
[----:B------:R-:W-:-:S08]  /*2ff0*/  IMAD R7, R6, 0x800000, R7 ;  /* 0x0080000006077824 */ /* 0x000fd000078e0207 */
.L_x_73:
[----:B------:R-:W-:Y:S05]  /*3000*/  BSYNC B2 ;  /* 0x0000000000027941 */ /* 0x000fea0003800000 */
.L_x_69:
[----:B------:R-:W-:-:S06]  /*3010*/  IMAD.MOV.U32 R5, RZ, RZ, 0x0 ;  /* 0x00000000ff057424 */ /* 0x000fcc00078e00ff */
[----:B------:R-:W-:Y:S05]  /*3020*/  RET.REL.NODEC R4 `(subComputation) ;  /* 0xffffcfd004007950 */ /* 0x000fea0003c3ffff */
.L_x_68:
[----:B------:R-:W-:-:S04]  /*3030*/  LOP3.LUT R5, R6, 0x80000000, R5, 0x48, !PT ;  /* 0x8000000006057812 */ /* 0x000fc800078e4805 */
[----:B------:R-:W-:Y:S01]  /*3040*/  LOP3.LUT R7, R5, 0x7f800000, RZ, 0xfc, !PT ;  /* 0x7f80000005077812 */ /* 0x000fe200078efcff */
[----:B------:R-:W-:-:S06]  /*3050*/  IMAD.MOV.U32 R5, RZ, RZ, 0x0 ;  /* 0x00000000ff057424 */ /* 0x000fcc00078e00ff */
[----:B------:R-:W-:Y:S05]  /*3060*/  RET.REL.NODEC R4 `(subComputation) ;  /* 0xffffcf9004007950 */ /* 0x000fea0003c3ffff */
.L_x_67:
[----:B------:R-:W-:Y:S01]  /*3070*/  LOP3.LUT R7, R6, 0x80000000, R5, 0x48, !PT ;  /* 0x8000000006077812 */ /* 0x000fe200078e4805 */
[----:B------:R-:W-:-:S06]  /*3080*/  IMAD.MOV.U32 R5, RZ, RZ, 0x0 ;  /* 0x00000000ff057424 */ /* 0x000fcc00078e00ff */
[----:B------:R-:W-:Y:S05]  /*3090*/  RET.REL.NODEC R4 `(subComputation) ;  /* 0xffffcf6004007950 */ /* 0x000fea0003c3ffff */
.L_x_66:
[----:B------:R-:W-:Y:S02]  /*30a0*/  IMAD.MOV.U32 R5, RZ, RZ, 0x0 ;  /* 0x00000000ff057424 */ /* 0x000fe400078e00ff */
[----:B------:R-:W-:-:S04]  /*30b0*/  IMAD.MOV.U32 R7, RZ, RZ, 0x7fffffff ;  /* 0x7fffffffff077424 */ /* 0x000fc800078e00ff */
[----:B------:R-:W-:Y:S05]  /*30c0*/  RET.REL.NODEC R4 `(subComputation) ;  /* 0xffffcf3004007950 */ /* 0x000fea0003c3ffff */
.L_x_65:
[----:B------:R-:W-:Y:S02]  /*30d0*/  FADD.FTZ R7, R5, 3 ;  /* 0x4040000005077421 */ /* 0x000fe40000010000 */
[----:B------:R-:W-:-:S06]  /*30e0*/  IMAD.MOV.U32 R5, RZ, RZ, 0x0 ;  /* 0x00000000ff057424 */ /* 0x000fcc00078e00ff */
[----:B------:R-:W-:Y:S05]  /*30f0*/  RET.REL.NODEC R4 `(subComputation) ;  /* 0xffffcf0004007950 */ /* 0x000fea0003c3ffff */
.L_x_74:
[----:B------:R-:W-:-:S00]  /*3100*/  BRA `(.L_x_74) ;  /* 0xfffffff000007947 */ /* 0x000fc0000383ffff */
[----:B------:R-:W-:-:S00]  /*3110*/  NOP ;  /* 0x0000000000007918 */ /* 0x000fc00000000000 */
[----:B------:R-:W-:-:S00]  /*3120*/  NOP ;  /* 0x0000000000007918 */ /* 0x000fc00000000000 */
[----:B------:R-:W-:-:S00]  /*3130*/  NOP ;  /* 0x0000000000007918 */ /* 0x000fc00000000000 */
[----:B------:R-:W-:-:S00]  /*3140*/  NOP ;  /* 0x0000000000007918 */ /* 0x000fc00000000000 */
[----:B------:R-:W-:-:S00]  /*3150*/  NOP ;  /* 0x0000000000007918 */ /* 0x000fc00000000000 */
[----:B------:R-:W-:-:S00]  /*3160*/  NOP ;  /* 0x0000000000007918 */ /* 0x000fc00000000000 */
[----:B------:R-:W-:-:S00]  /*3170*/  NOP ;  /* 0x0000000000007918 */ /* 0x000fc00000000000 */
.L_x_77:


//--------------------- .nv.global.init           --------------------------
	.section	.nv.global.init,"aw",@progbits
.nv.global.init:
	.type		$str$3,@object
	.size		$str$3,($str$1 - $str$3)
$str$3:
        /*0000*/ 	.byte	0x0a, 0x0a, 0x00
	.type		$str$1,@object
	.size		$str$1,($str$12 - $str$1)
$str$1:
        /*0003*/ 	.byte	0x25, 0x63, 0x20, 0x00
	.type		$str$12,@object
	.size		$str$12,($str$8 - $str$12)
$str$12:
        /*0007*/ 	.byte	0x73, 0x79, 0x6e, 0x63, 0x68, 0x65, 0x64, 0x20, 0x0a, 0x00
	.type		$str$8,@object
	.size		$str$8,($str$11 - $str$8)
$str$8:
        /*0011*/ 	.byte	0x70, 0x72, 0x69, 0x6f, 0x72, 0x20, 0x64, 0x69, 0x20, 0x25, 0x64, 0x3a, 0x20, 0x25, 0x34, 0x2e
        /*0021*/ 	.byte	0x32, 0x66, 0x20, 0x0a, 0x00
	.type		$str$11,@object
	.size		$str$11,($str$6 - $str$11)
$str$11:
        /*0026*/ 	.byte	0x62, 0x65, 0x66, 0x6f, 0x72, 0x65, 0x20, 0x73, 0x79, 0x6e, 0x63, 0x74, 0x68, 0x72, 0x65, 0x61
        /*0036*/ 	.byte	0x64, 0x73, 0x20, 0x0a, 0x00
	.type		$str$6,@object
	.size		$str$6,($str - $str$6)
$str$6:
        /*003b*/ 	.byte	0x45, 0x51, 0x55, 0x41, 0x4c, 0x21, 0x20, 0x25, 0x64, 0x20, 0x3d, 0x20, 0x25, 0x63, 0x20, 0x2d
        /*004b*/ 	.byte	0x20, 0x25, 0x64, 0x20, 0x3d, 0x20, 0x25, 0x63, 0x0a, 0x00
	.type		$str,@object
	.size		$str,($str$7 - $str)
$str:
        /*0055*/ 	.byte	0x0a, 0x0a, 0x52, 0x45, 0x41, 0x44, 0x20, 0x42, 0x41, 0x53, 0x45, 0x53, 0x20, 0x62, 0x6c, 0x6f
        /*0065*/ 	.byte	0x63, 0x63, 0x6f, 0x20, 0x6e, 0x20, 0x25, 0x64, 0x20, 0x0a, 0x0a, 0x00
	.type		$str$7,@object
	.size		$str$7,($str$4 - $str$7)
$str$7:
        /*0071*/ 	.byte	0x4e, 0x4f, 0x54, 0x20, 0x45, 0x51, 0x55, 0x41, 0x4c, 0x21, 0x20, 0x25, 0x64, 0x20, 0x3d, 0x20
        /*0081*/ 	.byte	0x25, 0x63, 0x20, 0x2d, 0x20, 0x25, 0x64, 0x20, 0x3d, 0x20, 0x25, 0x63, 0x0a, 0x00
	.type		$str$4,@object
	.size		$str$4,($str$2 - $str$4)
$str$4:
        /*008f*/ 	.byte	0x78, 0x20, 0x3a, 0x20, 0x25, 0x64, 0x20, 0x0a, 0x61, 0x20, 0x3a, 0x20, 0x25, 0x64, 0x20, 0x0a
        /*009f*/ 	.byte	0x62, 0x20, 0x3a, 0x20, 0x25, 0x64, 0x20, 0x0a, 0x63, 0x20, 0x3a, 0x20, 0x25, 0x64, 0x20, 0x0a
        /*00af*/ 	.byte	0x00
	.type		$str$2,@object
	.size		$str$2,($str$5 - $str$2)
$str$2:
        /*00b0*/ 	.byte	0x0a, 0x0a, 0x48, 0x41, 0x50, 0x4c, 0x4f, 0x54, 0x59, 0x50, 0x45, 0x20, 0x42, 0x41, 0x53, 0x45
        /*00c0*/ 	.byte	0x53, 0x20, 0x62, 0x6c, 0x6f, 0x63, 0x63, 0x6f, 0x20, 0x6e, 0x20, 0x25, 0x64, 0x20, 0x0a, 0x0a
        /*00d0*/ 	.byte	0x00
	.type		$str$5,@object
	.size		$str$5,($str$9 - $str$5)
$str$5:
        /*00d1*/ 	.byte	0x72, 0x65, 0x61, 0x64, 0x20, 0x62, 0x61, 0x73, 0x65, 0x73, 0x20, 0x64, 0x69, 0x20, 0x25, 0x64
        /*00e1*/ 	.byte	0x3a, 0x20, 0x25, 0x63, 0x20, 0x0a, 0x61, 0x6c, 0x6c, 0x65, 0x6c, 0x65, 0x20, 0x62, 0x61, 0x73
        /*00f1*/ 	.byte	0x65, 0x73, 0x20, 0x64, 0x69, 0x20, 0x25, 0x64, 0x3a, 0x20, 0x25, 0x63, 0x20, 0x0a, 0x00
	.type		$str$9,@object
	.size		$str$9,($str$10 - $str$9)
$str$9:
        /*0100*/ 	.byte	0x69, 0x6e, 0x73, 0x69, 0x64, 0x65, 0x20, 0x69, 0x66, 0x20, 0x6d, 0x6f, 0x64, 0x75, 0x6c, 0x6f
        /*0110*/ 	.byte	0x20, 0x0a, 0x20, 0x69, 0x6e, 0x69, 0x7a, 0x69, 0x61, 0x6c, 0x69, 0x7a, 0x69, 0x6e, 0x67, 0x20
        /*0120*/ 	.byte	0x6d, 0x61, 0x74, 0x63, 0x68, 0x20, 0x64, 0x69, 0x20, 0x25, 0x64, 0x2c, 0x20, 0x25, 0x66, 0x20
        /*0130*/ 	.byte	0x0a, 0x20, 0x69, 0x6e, 0x69, 0x7a, 0x69, 0x61, 0x6c, 0x69, 0x7a, 0x69, 0x6e, 0x67, 0x20, 0x69
        /*0140*/ 	.byte	0x6e, 0x73, 0x65, 0x72, 0x74, 0x69, 0x6f, 0x6e, 0x20, 0x64, 0x69, 0x20, 0x25, 0x64, 0x2c, 0x20
        /*0150*/ 	.byte	0x25, 0x66, 0x20, 0x0a, 0x20, 0x69, 0x6e, 0x69, 0x7a, 0x69, 0x61, 0x6c, 0x69, 0x7a, 0x69, 0x6e
        /*0160*/ 	.byte	0x67, 0x20, 0x64, 0x65, 0x6c, 0x65, 0x74, 0x69, 0x6f, 0x6e, 0x20, 0x64, 0x69, 0x20, 0x25, 0x64
        /*0170*/ 	.byte	0x2c, 0x20, 0x25, 0x2e, 0x36, 0x66, 0x20, 0x0a, 0x00
	.type		$str$10,@object
	.size		$str$10,(.L_10 - $str$10)
$str$10:
        /* <DEDUP_REMOVED lines=8> */
        /*01f9*/ 	.byte	0x20, 0x20, 0x20, 0x0a, 0x00
.L_10:


//--------------------- SYMBOLS --------------------------

	.type		vprintf,@function
